// auto-generated by cutlass_sweep.gemm — config: {"arch": "sm_100", "cluster_m": 2, "cluster_n": 1, "dtype": "fp16", "stages": 4, "tile_k": 128, "tile_m": 256, "tile_n": 64}
#include "cutlass/cutlass.h"
#include "cutlass/gemm/collective/collective_builder.hpp"
#include "cutlass/gemm/device/gemm_universal_adapter.h"
#include "cutlass/gemm/kernel/gemm_universal.hpp"
#include "cutlass/epilogue/collective/collective_builder.hpp"

using ElemA = cutlass::half_t;
using ElemB = cutlass::half_t;
using ElemCD = cutlass::half_t;
using Acc  = float;
using TileShape    = cute::Shape<cute::_256, cute::_64, cute::_128>;
using ClusterShape = cute::Shape<cute::_2, cute::_1, cute::_1>;

using CollectiveEpilogue = typename cutlass::epilogue::collective::CollectiveBuilder<
    cutlass::arch::Sm100, cutlass::arch::OpClassTensorOp,
    TileShape, ClusterShape,
    cutlass::epilogue::collective::EpilogueTileAuto,
    Acc, Acc,
    ElemCD, cutlass::layout::RowMajor, 128 / cutlass::sizeof_bits<ElemCD>::value,
    ElemCD, cutlass::layout::RowMajor, 128 / cutlass::sizeof_bits<ElemCD>::value,
    cutlass::epilogue::collective::EpilogueScheduleAuto
  >::CollectiveOp;

using CollectiveMainloop = typename cutlass::gemm::collective::CollectiveBuilder<
    cutlass::arch::Sm100, cutlass::arch::OpClassTensorOp,
    ElemA, cutlass::layout::RowMajor, 128 / cutlass::sizeof_bits<ElemA>::value,
    ElemB, cutlass::layout::ColumnMajor, 128 / cutlass::sizeof_bits<ElemB>::value,
    Acc,
    TileShape, ClusterShape,
    cutlass::gemm::collective::StageCount<4>,
    cutlass::gemm::collective::KernelScheduleAuto
  >::CollectiveOp;

using GemmKernel = cutlass::gemm::kernel::GemmUniversal<
    cute::Shape<int,int,int,int>,
    CollectiveMainloop,
    CollectiveEpilogue
>;
using Gemm = cutlass::gemm::device::GemmUniversalAdapter<GemmKernel>;

// Force the device kernel symbol into the cubin without needing a host main.
auto* _anchor = &cutlass::device_kernel<GemmKernel>;


// ===== COMPILED SASS (sm_100a) =====

	.target	sm_100a

	.elftype	@"ET_EXEC"


//--------------------- .note.nv.tkinfo           --------------------------
	.section	.note.nv.tkinfo,"",@"SHT_NOTE"
	.sectionflags	@"SHF_NOTE_NV_TKINFO"
	.tkinfo
        /*0018*/ 	.word	0x00000002
        /*0030*/ 	.string	""
        /*0030*/ 	.string	"ptxas"
        /*0030*/ 	.string	"Cuda compilation tools, release 13.0, V13.0.88"
        /*0030*/ 	.string	"Build cuda_13.0.r13.0/compiler.36424714_0"
        /*0030*/ 	.string	"-arch sm_100a -m 64 "



//--------------------- .note.nv.cuinfo           --------------------------
	.section	.note.nv.cuinfo,"",@"SHT_NOTE"
	.sectionflags	@"SHF_NOTE_NV_CUINFO"
        /*0018*/ 	.short	0x0002
        /*001a*/ 	.short	0x0064
        /*001c*/ 	.short	0x0082
	.zero		2


//--------------------- .nv.info                  --------------------------
	.section	.nv.info,"",@"SHT_CUDA_INFO"
	.align	4


	//----- nvinfo : EIATTR_REGCOUNT
	.align		4
        /*0000*/ 	.byte	0x04, 0x2f
        /*0002*/ 	.short	(.L_19 - .L_18)
	.align		4
.L_18:
        /*0004*/ 	.word	index@(_ZN7cutlass13device_kernelINS_4gemm6kernel13GemmUniversalIN4cute5tupleIJiiiiEEENS1_10collective13CollectiveMmaINS1_35MainloopSm100TmaUmmaWarpSpecializedILi4ELi2ELi4ENS5_IJNS4_1CILi2EEENSA_ILi1EEESC_EEEEENS5_IJNSA_ILi256EEENSA_ILi64EEENSA_ILi128EEEEEENS_6half_tENS5_IJlSC_lEEESJ_SK_NS4_8TiledMMAINS4_8MMA_AtomIJNS4_26SM100_MMA_F16BF16_2x1SM_SSISJ_SJ_fLi256ELi64ELNS4_4UMMA5MajorE0ELSP_0ELNSO_7ScaleInE0ELSQ_0EEEEEENS4_6LayoutINS5_IJSC_SC_SC_EEENS5_IJNSA_ILi0EEESV_SV_EEEEENS5_IJNS4_10UnderscoreESY_SY_EEEEENS4_18SM100_TMA_2SM_LOADENS4_14ComposedLayoutINS4_7SwizzleILi3ELi4ELi3EEENS4_18smem_ptr_flag_bitsILi16EEENST_INS5_IJNSA_ILi8EEESG_EEENS5_IJSG_SC_EEEEEEEvNS4_8identityES11_S1B_vS1C_EENS_8epilogue10collective18CollectiveEpilogueINS1E_23Sm100TmaWarpSpecializedILi3ELi2ELi32ELb1ELb0EEEJNS5_IJSH_SG_SH_EEENS5_IJNST_ISH_SC_EENST_INSA_ILi32EEESC_EEEEESJ_SK_SJ_SK_NS1E_6fusion15FusionCallbacksIS1I_NS1O_17LinearCombinationISJ_fSJ_fLNS_15FloatRoundStyleE2EEES1J_S1N_JEEENS4_5SM1004TMEM4LOAD26SM100_TMEM_LOAD_32dp32b32xENS4_13SM90_TMA_LOADENS12_INS13_ILi2ELi4ELi3EEES16_NST_INS5_IJS17_S1L_EEENS5_IJS1L_SC_EEEEEEENS4_39AutoVectorizingCopyWithAssumedAlignmentILi128EEENS4_14SM90_TMA_STOREES23_S25_S25_EEEvvEEEEvNT_6ParamsE)
        /*0008*/ 	.word	0x00000072


	//----- nvinfo : EIATTR_FRAME_SIZE
	.align		4
.L_19:
        /*000c*/ 	.byte	0x04, 0x11
        /*000e*/ 	.short	(.L_21 - .L_20)
	.align		4
.L_20:
        /*0010*/ 	.word	index@($__internal_2_$__cuda_sm10x_tcgen05_guardrail_trap_unallocated_columns_being_dealloced)
        /*0014*/ 	.word	0x00000000


	//----- nvinfo : EIATTR_FRAME_SIZE
	.align		4
.L_21:
        /*0018*/ 	.byte	0x04, 0x11
        /*001a*/ 	.short	(.L_23 - .L_22)
	.align		4
.L_22:
        /*001c*/ 	.word	index@($__internal_1_$__cuda_sm10x_tcgen05_guardrail_trap_phase_invalid_during_alloc)
        /*0020*/ 	.word	0x00000000


	//----- nvinfo : EIATTR_FRAME_SIZE
	.align		4
.L_23:
        /*0024*/ 	.byte	0x04, 0x11
        /*0026*/ 	.short	(.L_25 - .L_24)
	.align		4
.L_24:
        /*0028*/ 	.word	index@($__internal_0_$__cuda_sm10x_tcgen05_guardrail_trap_col_being_dealloced_not_returned_by_alloc)
        /*002c*/ 	.word	0x00000000


	//----- nvinfo : EIATTR_FRAME_SIZE
	.align		4
.L_25:
        /*0030*/ 	.byte	0x04, 0x11
        /*0032*/ 	.short	(.L_27 - .L_26)
	.align		4
.L_26:
        /*0034*/ 	.word	index@(_ZN7cutlass13device_kernelINS_4gemm6kernel13GemmUniversalIN4cute5tupleIJiiiiEEENS1_10collective13CollectiveMmaINS1_35MainloopSm100TmaUmmaWarpSpecializedILi4ELi2ELi4ENS5_IJNS4_1CILi2EEENSA_ILi1EEESC_EEEEENS5_IJNSA_ILi256EEENSA_ILi64EEENSA_ILi128EEEEEENS_6half_tENS5_IJlSC_lEEESJ_SK_NS4_8TiledMMAINS4_8MMA_AtomIJNS4_26SM100_MMA_F16BF16_2x1SM_SSISJ_SJ_fLi256ELi64ELNS4_4UMMA5MajorE0ELSP_0ELNSO_7ScaleInE0ELSQ_0EEEEEENS4_6LayoutINS5_IJSC_SC_SC_EEENS5_IJNSA_ILi0EEESV_SV_EEEEENS5_IJNS4_10UnderscoreESY_SY_EEEEENS4_18SM100_TMA_2SM_LOADENS4_14ComposedLayoutINS4_7SwizzleILi3ELi4ELi3EEENS4_18smem_ptr_flag_bitsILi16EEENST_INS5_IJNSA_ILi8EEESG_EEENS5_IJSG_SC_EEEEEEEvNS4_8identityES11_S1B_vS1C_EENS_8epilogue10collective18CollectiveEpilogueINS1E_23Sm100TmaWarpSpecializedILi3ELi2ELi32ELb1ELb0EEEJNS5_IJSH_SG_SH_EEENS5_IJNST_ISH_SC_EENST_INSA_ILi32EEESC_EEEEESJ_SK_SJ_SK_NS1E_6fusion15FusionCallbacksIS1I_NS1O_17LinearCombinationISJ_fSJ_fLNS_15FloatRoundStyleE2EEES1J_S1N_JEEENS4_5SM1004TMEM4LOAD26SM100_TMEM_LOAD_32dp32b32xENS4_13SM90_TMA_LOADENS12_INS13_ILi2ELi4ELi3EEES16_NST_INS5_IJS17_S1L_EEENS5_IJS1L_SC_EEEEEEENS4_39AutoVectorizingCopyWithAssumedAlignmentILi128EEENS4_14SM90_TMA_STOREES23_S25_S25_EEEvvEEEEvNT_6ParamsE)
        /*0038*/ 	.word	0x00000000


	//----- nvinfo : EIATTR_MIN_STACK_SIZE
	.align		4
.L_27:
        /*003c*/ 	.byte	0x04, 0x12
        /*003e*/ 	.short	(.L_29 - .L_28)
	.align		4
.L_28:
        /*0040*/ 	.word	index@(_ZN7cutlass13device_kernelINS_4gemm6kernel13GemmUniversalIN4cute5tupleIJiiiiEEENS1_10collective13CollectiveMmaINS1_35MainloopSm100TmaUmmaWarpSpecializedILi4ELi2ELi4ENS5_IJNS4_1CILi2EEENSA_ILi1EEESC_EEEEENS5_IJNSA_ILi256EEENSA_ILi64EEENSA_ILi128EEEEEENS_6half_tENS5_IJlSC_lEEESJ_SK_NS4_8TiledMMAINS4_8MMA_AtomIJNS4_26SM100_MMA_F16BF16_2x1SM_SSISJ_SJ_fLi256ELi64ELNS4_4UMMA5MajorE0ELSP_0ELNSO_7ScaleInE0ELSQ_0EEEEEENS4_6LayoutINS5_IJSC_SC_SC_EEENS5_IJNSA_ILi0EEESV_SV_EEEEENS5_IJNS4_10UnderscoreESY_SY_EEEEENS4_18SM100_TMA_2SM_LOADENS4_14ComposedLayoutINS4_7SwizzleILi3ELi4ELi3EEENS4_18smem_ptr_flag_bitsILi16EEENST_INS5_IJNSA_ILi8EEESG_EEENS5_IJSG_SC_EEEEEEEvNS4_8identityES11_S1B_vS1C_EENS_8epilogue10collective18CollectiveEpilogueINS1E_23Sm100TmaWarpSpecializedILi3ELi2ELi32ELb1ELb0EEEJNS5_IJSH_SG_SH_EEENS5_IJNST_ISH_SC_EENST_INSA_ILi32EEESC_EEEEESJ_SK_SJ_SK_NS1E_6fusion15FusionCallbacksIS1I_NS1O_17LinearCombinationISJ_fSJ_fLNS_15FloatRoundStyleE2EEES1J_S1N_JEEENS4_5SM1004TMEM4LOAD26SM100_TMEM_LOAD_32dp32b32xENS4_13SM90_TMA_LOADENS12_INS13_ILi2ELi4ELi3EEES16_NST_INS5_IJS17_S1L_EEENS5_IJS1L_SC_EEEEEEENS4_39AutoVectorizingCopyWithAssumedAlignmentILi128EEENS4_14SM90_TMA_STOREES23_S25_S25_EEEvvEEEEvNT_6ParamsE)
        /*0044*/ 	.word	0x00000000
.L_29:


//--------------------- .nv.compat                --------------------------
	.section	.nv.compat,"",@"SHT_CUDA_COMPAT_INFO"
	.align	4
        /*0000*/ 	.byte	0x02, 0x09, 0x01, 0x00, 0x02, 0x02, 0x02, 0x00, 0x02, 0x05, 0x05, 0x00, 0x03, 0x07, 0x01, 0x01
        /*0010*/ 	.byte	0x02, 0x03, 0x01, 0x00, 0x02, 0x06, 0x01, 0x00, 0x04, 0x0b, 0x08, 0x00, 0x09, 0x00, 0x00, 0x00
        /*0020*/ 	.byte	0x00, 0x00, 0x00, 0x00


//--------------------- .nv.info._ZN7cutlass13device_kernelINS_4gemm6kernel13GemmUniversalIN4cute5tupleIJiiiiEEENS1_10collective13CollectiveMmaINS1_35MainloopSm100TmaUmmaWarpSpecializedILi4ELi2ELi4ENS5_IJNS4_1CILi2EEENSA_ILi1EEESC_EEEEENS5_IJNSA_ILi256EEENSA_ILi64EEENSA_ILi128EEEEEENS_6half_tENS5_IJlSC_lEEESJ_SK_NS4_8TiledMMAINS4_8MMA_AtomIJNS4_26SM100_MMA_F16BF16_2x1SM_SSISJ_SJ_fLi256ELi64ELNS4_4UMMA5MajorE0ELSP_0ELNSO_7ScaleInE0ELSQ_0EEEEEENS4_6LayoutINS5_IJSC_SC_SC_EEENS5_IJNSA_ILi0EEESV_SV_EEEEENS5_IJNS4_10UnderscoreESY_SY_EEEEENS4_18SM100_TMA_2SM_LOADENS4_14ComposedLayoutINS4_7SwizzleILi3ELi4ELi3EEENS4_18smem_ptr_flag_bitsILi16EEENST_INS5_IJNSA_ILi8EEESG_EEENS5_IJSG_SC_EEEEEEEvNS4_8identityES11_S1B_vS1C_EENS_8epilogue10collective18CollectiveEpilogueINS1E_23Sm100TmaWarpSpecializedILi3ELi2ELi32ELb1ELb0EEEJNS5_IJSH_SG_SH_EEENS5_IJNST_ISH_SC_EENST_INSA_ILi32EEESC_EEEEESJ_SK_SJ_SK_NS1E_6fusion15FusionCallbacksIS1I_NS1O_17LinearCombinationISJ_fSJ_fLNS_15FloatRoundStyleE2EEES1J_S1N_JEEENS4_5SM1004TMEM4LOAD26SM100_TMEM_LOAD_32dp32b32xENS4_13SM90_TMA_LOADENS12_INS13_ILi2ELi4ELi3EEES16_NST_INS5_IJS17_S1L_EEENS5_IJS1L_SC_EEEEEEENS4_39AutoVectorizingCopyWithAssumedAlignmentILi128EEENS4_14SM90_TMA_STOREES23_S25_S25_EEEvvEEEEvNT_6ParamsE --------------------------
	.section	.nv.info._ZN7cutlass13device_kernelINS_4gemm6kernel13GemmUniversalIN4cute5tupleIJiiiiEEENS1_10collective13CollectiveMmaINS1_35MainloopSm100TmaUmmaWarpSpecializedILi4ELi2ELi4ENS5_IJNS4_1CILi2EEENSA_ILi1EEESC_EEEEENS5_IJNSA_ILi256EEENSA_ILi64EEENSA_ILi128EEEEEENS_6half_tENS5_IJlSC_lEEESJ_SK_NS4_8TiledMMAINS4_8MMA_AtomIJNS4_26SM100_MMA_F16BF16_2x1SM_SSISJ_SJ_fLi256ELi64ELNS4_4UMMA5MajorE0ELSP_0ELNSO_7ScaleInE0ELSQ_0EEEEEENS4_6LayoutINS5_IJSC_SC_SC_EEENS5_IJNSA_ILi0EEESV_SV_EEEEENS5_IJNS4_10UnderscoreESY_SY_EEEEENS4_18SM100_TMA_2SM_LOADENS4_14ComposedLayoutINS4_7SwizzleILi3ELi4ELi3EEENS4_18smem_ptr_flag_bitsILi16EEENST_INS5_IJNSA_ILi8EEESG_EEENS5_IJSG_SC_EEEEEEEvNS4_8identityES11_S1B_vS1C_EENS_8epilogue10collective18CollectiveEpilogueINS1E_23Sm100TmaWarpSpecializedILi3ELi2ELi32ELb1ELb0EEEJNS5_IJSH_SG_SH_EEENS5_IJNST_ISH_SC_EENST_INSA_ILi32EEESC_EEEEESJ_SK_SJ_SK_NS1E_6fusion15FusionCallbacksIS1I_NS1O_17LinearCombinationISJ_fSJ_fLNS_15FloatRoundStyleE2EEES1J_S1N_JEEENS4_5SM1004TMEM4LOAD26SM100_TMEM_LOAD_32dp32b32xENS4_13SM90_TMA_LOADENS12_INS13_ILi2ELi4ELi3EEES16_NST_INS5_IJS17_S1L_EEENS5_IJS1L_SC_EEEEEEENS4_39AutoVectorizingCopyWithAssumedAlignmentILi128EEENS4_14SM90_TMA_STOREES23_S25_S25_EEEvvEEEEvNT_6ParamsE,"",@"SHT_CUDA_INFO"
	.sectionflags	@""
	.align	4


	//----- nvinfo : EIATTR_CUDA_API_VERSION
	.align		4
        /*0000*/ 	.byte	0x04, 0x37
        /*0002*/ 	.short	(.L_31 - .L_30)
.L_30:
        /*0004*/ 	.word	0x00000082


	//----- nvinfo : EIATTR_KPARAM_INFO
	.align		4
.L_31:
        /*0008*/ 	.byte	0x04, 0x17
        /*000a*/ 	.short	(.L_33 - .L_32)
.L_32:
        /*000c*/ 	.word	0x00000000
        /*0010*/ 	.short	0x0000
        /*0012*/ 	.short	0x0000
        /*0014*/ 	.byte	0x00, 0xf0, 0x01, 0x20


	//----- nvinfo : EIATTR_AT_ENTRY_FRAGMENTS
	.align		4
.L_33:
        /*0018*/ 	.byte	0x04, 0x4f
        /*001a*/ 	.short	(.L_35 - .L_34)


	//   ....[0]....
.L_34:
        /*001c*/ 	.word	0x00000007


	//----- nvinfo : EIATTR_RESERVED_SMEM_USED
	.align		4
.L_35:
        /*0020*/ 	.byte	0x01, 0x41
	.zero		2


	//----- nvinfo : EIATTR_SPARSE_MMA_MASK
	.align		4
        /*0024*/ 	.byte	0x03, 0x50
        /*0026*/ 	.short	0x0000


	//----- nvinfo : EIATTR_TCGEN05_2CTA_USED
	.align		4
        /*0028*/ 	.byte	0x01, 0x52
	.zero		2


	//----- nvinfo : EIATTR_MAXREG_COUNT
	.align		4
        /*002c*/ 	.byte	0x03, 0x1b
        /*002e*/ 	.short	0x00ff


	//----- nvinfo : EIATTR_NUM_BARRIERS
	.align		4
        /*0030*/ 	.byte	0x02, 0x4c
        /*0032*/ 	.byte	0x07
	.zero		1


	//----- nvinfo : EIATTR_EXTERNS
	.align		4
        /*0034*/ 	.byte	0x04, 0x0f
        /*0036*/ 	.short	(.L_37 - .L_36)


	//   ....[0]....
	.align		4
.L_36:
        /*0038*/ 	.word	index@(__assertfail)


	//----- nvinfo : EIATTR_MERCURY_ISA_VERSION
	.align		4
.L_37:
        /*003c*/ 	.byte	0x03, 0x5f
        /*003e*/ 	.short	0x0101


	//----- nvinfo : EIATTR_INT_WARP_WIDE_INSTR_OFFSETS
	.align		4
        /*0040*/ 	.byte	0x04, 0x31
        /*0042*/ 	.short	(.L_39 - .L_38)


	//   ....[0]....
.L_38:
        /*0044*/ 	.word	0x00000cf0


	//   ....[1]....
        /*0048*/ 	.word	0x00000d90


	//   ....[2]....
        /*004c*/ 	.word	0x00002250


	//   ....[3]....
        /*0050*/ 	.word	0x000042e0


	//   ....[4]....
        /*0054*/ 	.word	0x00004310


	//   ....[5]....
        /*0058*/ 	.word	0x00004360


	//   ....[6]....
        /*005c*/ 	.word	0x00004c50


	//   ....[7]....
        /*0060*/ 	.word	0x00004c70


	//   ....[8]....
        /*0064*/ 	.word	0x00004f40


	//   ....[9]....
        /*0068*/ 	.word	0x00005070


	//----- nvinfo : EIATTR_COOP_GROUP_MASK_REGIDS
	.align		4
.L_39:
        /*006c*/ 	.byte	0x04, 0x29
        /*006e*/ 	.short	(.L_41 - .L_40)


	//   ....[0]....
.L_40:
        /*0070*/ 	.word	0xffffffff


	//   ....[1]....
        /*0074*/ 	.word	0xffffffff


	//   ....[2]....
        /*0078*/ 	.word	0xffffffff


	//   ....[3]....
        /*007c*/ 	.word	0xffffffff


	//   ....[4]....
        /*0080*/ 	.word	0xffffffff


	//   ....[5]....
        /*0084*/ 	.word	0xffffffff


	//   ....[6]....
        /*0088*/ 	.word	0xffffffff


	//   ....[7]....
        /*008c*/ 	.word	0xffffffff


	//   ....[8]....
        /*0090*/ 	.word	0xffffffff


	//   ....[9]....
        /*0094*/ 	.word	0xffffffff


	//   ....[10]....
        /*0098*/ 	.word	0xffffffff


	//   ....[11]....
        /*009c*/ 	.word	0xffffffff


	//   ....[12]....
        /*00a0*/ 	.word	0xffffffff


	//   ....[13]....
        /*00a4*/ 	.word	0xffffffff


	//----- nvinfo : EIATTR_COOP_GROUP_INSTR_OFFSETS
	.align		4
.L_41:
        /*00a8*/ 	.byte	0x04, 0x28
        /*00aa*/ 	.short	(.L_43 - .L_42)


	//   ....[0]....
.L_42:
        /*00ac*/ 	.word	0x000000c0


	//   ....[1]....
        /*00b0*/ 	.word	0x00000500


	//   ....[2]....
        /*00b4*/ 	.word	0x00000680


	//   ....[3]....
        /*00b8*/ 	.word	0x000007f0


	//   ....[4]....
        /*00bc*/ 	.word	0x000008e0


	//   ....[5]....
        /*00c0*/ 	.word	0x00000a40


	//   ....[6]....
        /*00c4*/ 	.word	0x00000bd0


	//   ....[7]....
        /*00c8*/ 	.word	0x00000e10


	//   ....[8]....
        /*00cc*/ 	.word	0x00002130


	//   ....[9]....
        /*00d0*/ 	.word	0x00002f10


	//   ....[10]....
        /*00d4*/ 	.word	0x000033e0


	//   ....[11]....
        /*00d8*/ 	.word	0x00003410


	//   ....[12]....
        /*00dc*/ 	.word	0x000041f0


	//   ....[13]....
        /*00e0*/ 	.word	0x00004400


	//----- nvinfo : EIATTR_VRC_CTA_INIT_COUNT
	.align		4
.L_43:
        /*00e4*/ 	.byte	0x02, 0x4a
        /*00e6*/ 	.byte	0x80
	.zero		1


	//----- nvinfo : EIATTR_SYSCALL_OFFSETS
	.align		4
        /*00e8*/ 	.byte	0x04, 0x46
        /*00ea*/ 	.short	(.L_45 - .L_44)


	//   ....[0]....
.L_44:
        /*00ec*/ 	.word	0x00005c20


	//   ....[1]....
        /*00f0*/ 	.word	0x00005d10


	//   ....[2]....
        /*00f4*/ 	.word	0x00006550


	//   ....[3]....
        /*00f8*/ 	.word	0x00007200


	//----- nvinfo : EIATTR_MBARRIER_INSTR_OFFSETS
	.align		4
.L_45:
        /*00fc*/ 	.byte	0x04, 0x39
        /*00fe*/ 	.short	(.L_47 - .L_46)


	//   ....[0]....
.L_46:
        /*0100*/ 	.word	0x000005f0
        /*0104*/ 	.word	0x000000ff
        /*0108*/ 	.word	0x00000000
        /*010c*/ 	.short	0x0100
        /*010e*/ 	.byte	0x08
	.zero		1


	//   ....[1]....
        /*0110*/ 	.word	0x00000600
        /*0114*/ 	.word	0x000000ff
        /*0118*/ 	.word	0x00000020
        /*011c*/ 	.short	0x0100
        /*011e*/ 	.byte	0x08
	.zero		1


	//   ....[2]....
        /*0120*/ 	.word	0x00000610
        /*0124*/ 	.word	0x000000ff
        /*0128*/ 	.word	0x00000008
        /*012c*/ 	.short	0x0100
        /*012e*/ 	.byte	0x08
	.zero		1


	//   ....[3]....
        /*0130*/ 	.word	0x00000620
        /*0134*/ 	.word	0x000000ff
        /*0138*/ 	.word	0x00000028
        /*013c*/ 	.short	0x0100
        /*013e*/ 	.byte	0x08
	.zero		1


	//   ....[4]....
        /*0140*/ 	.word	0x00000630
        /*0144*/ 	.word	0x000000ff
        /*0148*/ 	.word	0x00000010
        /*014c*/ 	.short	0x0100
        /*014e*/ 	.byte	0x08
	.zero		1


	//   ....[5]....
        /*0150*/ 	.word	0x00000640
        /*0154*/ 	.word	0x000000ff
        /*0158*/ 	.word	0x00000030
        /*015c*/ 	.short	0x0100
        /*015e*/ 	.byte	0x08
	.zero		1


	//   ....[6]....
        /*0160*/ 	.word	0x00000650
        /*0164*/ 	.word	0x000000ff
        /*0168*/ 	.word	0x00000018
        /*016c*/ 	.short	0x0100
        /*016e*/ 	.byte	0x08
	.zero		1


	//   ....[7]....
        /*0170*/ 	.word	0x00000660
        /*0174*/ 	.word	0x000000ff
        /*0178*/ 	.word	0x00000038
        /*017c*/ 	.short	0x0100
        /*017e*/ 	.byte	0x08
	.zero		1


	//   ....[8]....
        /*0180*/ 	.word	0x00000780
        /*0184*/ 	.word	0x000000ff
        /*0188*/ 	.word	0x00000040
        /*018c*/ 	.short	0x0100
        /*018e*/ 	.byte	0x09
	.zero		1


	//   ....[9]....
        /*0190*/ 	.word	0x00000790
        /*0194*/ 	.word	0x000000ff
        /*0198*/ 	.word	0x00000058
        /*019c*/ 	.short	0x0100
        /*019e*/ 	.byte	0x09
	.zero		1


	//   ....[10]....
        /*01a0*/ 	.word	0x000007a0
        /*01a4*/ 	.word	0x000000ff
        /*01a8*/ 	.word	0x00000048
        /*01ac*/ 	.short	0x0100
        /*01ae*/ 	.byte	0x09
	.zero		1


	//   ....[11]....
        /*01b0*/ 	.word	0x000007b0
        /*01b4*/ 	.word	0x000000ff
        /*01b8*/ 	.word	0x00000060
        /*01bc*/ 	.short	0x0100
        /*01be*/ 	.byte	0x09
	.zero		1


	//   ....[12]....
        /*01c0*/ 	.word	0x000007c0
        /*01c4*/ 	.word	0x000000ff
        /*01c8*/ 	.word	0x00000050
        /*01cc*/ 	.short	0x0100
        /*01ce*/ 	.byte	0x09
	.zero		1


	//   ....[13]....
        /*01d0*/ 	.word	0x000007d0
        /*01d4*/ 	.word	0x000000ff
        /*01d8*/ 	.word	0x00000068
        /*01dc*/ 	.short	0x0100
        /*01de*/ 	.byte	0x09
	.zero		1


	//   ....[14]....
        /*01e0*/ 	.word	0x000008b0
        /*01e4*/ 	.word	0x000000ff
        /*01e8*/ 	.word	0x00000070
        /*01ec*/ 	.short	0x0100
        /*01ee*/ 	.byte	0x08
	.zero		1


	//   ....[15]....
        /*01f0*/ 	.word	0x000008c0
        /*01f4*/ 	.word	0x000000ff
        /*01f8*/ 	.word	0x00000078
        /*01fc*/ 	.short	0x0100
        /*01fe*/ 	.byte	0x08
	.zero		1


	//   ....[16]....
        /*0200*/ 	.word	0x000009f0
        /*0204*/ 	.word	0x000000ff
        /*0208*/ 	.word	0x00000080
        /*020c*/ 	.short	0x0100
        /*020e*/ 	.byte	0x08
	.zero		1


	//   ....[17]....
        /*0210*/ 	.word	0x00000a00
        /*0214*/ 	.word	0x000000ff
        /*0218*/ 	.word	0x00000090
        /*021c*/ 	.short	0x0100
        /*021e*/ 	.byte	0x08
	.zero		1


	//   ....[18]....
        /*0220*/ 	.word	0x00000a10
        /*0224*/ 	.word	0x000000ff
        /*0228*/ 	.word	0x00000088
        /*022c*/ 	.short	0x0100
        /*022e*/ 	.byte	0x08
	.zero		1


	//   ....[19]....
        /*0230*/ 	.word	0x00000a20
        /*0234*/ 	.word	0x000000ff
        /*0238*/ 	.word	0x00000098
        /*023c*/ 	.short	0x0100
        /*023e*/ 	.byte	0x08
	.zero		1


	//   ....[20]....
        /*0240*/ 	.word	0x00000b40
        /*0244*/ 	.word	0x000000ff
        /*0248*/ 	.word	0x000000a0
        /*024c*/ 	.short	0x0100
        /*024e*/ 	.byte	0x09
	.zero		1


	//   ....[21]....
        /*0250*/ 	.word	0x00000b50
        /*0254*/ 	.word	0x000000ff
        /*0258*/ 	.word	0x000000c0
        /*025c*/ 	.short	0x0100
        /*025e*/ 	.byte	0x09
	.zero		1


	//   ....[22]....
        /*0260*/ 	.word	0x00000b60
        /*0264*/ 	.word	0x000000ff
        /*0268*/ 	.word	0x000000a8
        /*026c*/ 	.short	0x0100
        /*026e*/ 	.byte	0x09
	.zero		1


	//   ....[23]....
        /*0270*/ 	.word	0x00000b70
        /*0274*/ 	.word	0x000000ff
        /*0278*/ 	.word	0x000000c8
        /*027c*/ 	.short	0x0100
        /*027e*/ 	.byte	0x09
	.zero		1


	//   ....[24]....
        /*0280*/ 	.word	0x00000b80
        /*0284*/ 	.word	0x000000ff
        /*0288*/ 	.word	0x000000b0
        /*028c*/ 	.short	0x0100
        /*028e*/ 	.byte	0x09
	.zero		1


	//   ....[25]....
        /*0290*/ 	.word	0x00000b90
        /*0294*/ 	.word	0x000000ff
        /*0298*/ 	.word	0x000000d0
        /*029c*/ 	.short	0x0100
        /*029e*/ 	.byte	0x09
	.zero		1


	//   ....[26]....
        /*02a0*/ 	.word	0x00000ba0
        /*02a4*/ 	.word	0x000000ff
        /*02a8*/ 	.word	0x000000b8
        /*02ac*/ 	.short	0x0100
        /*02ae*/ 	.byte	0x09
	.zero		1


	//   ....[27]....
        /*02b0*/ 	.word	0x00000bb0
        /*02b4*/ 	.word	0x000000ff
        /*02b8*/ 	.word	0x000000d8
        /*02bc*/ 	.short	0x0100
        /*02be*/ 	.byte	0x09
	.zero		1


	//   ....[28]....
        /*02c0*/ 	.word	0x00000ca0
        /*02c4*/ 	.word	0x000000ff
        /*02c8*/ 	.word	0x000000e0
        /*02cc*/ 	.short	0x0100
        /*02ce*/ 	.byte	0x08
	.zero		1


	//   ....[29]....
        /*02d0*/ 	.word	0x00000cb0
        /*02d4*/ 	.word	0x000000ff
        /*02d8*/ 	.word	0x000000f0
        /*02dc*/ 	.short	0x0100
        /*02de*/ 	.byte	0x08
	.zero		1


	//   ....[30]....
        /*02e0*/ 	.word	0x00000cc0
        /*02e4*/ 	.word	0x000000ff
        /*02e8*/ 	.word	0x000000e8
        /*02ec*/ 	.short	0x0100
        /*02ee*/ 	.byte	0x08
	.zero		1


	//   ....[31]....
        /*02f0*/ 	.word	0x00000cd0
        /*02f4*/ 	.word	0x000000ff
        /*02f8*/ 	.word	0x000000f8
        /*02fc*/ 	.short	0x0100
        /*02fe*/ 	.byte	0x08
	.zero		1


	//   ....[32]....
        /*0300*/ 	.word	0x00000dc0
        /*0304*/ 	.word	0x000000ff
        /*0308*/ 	.word	0x00000100
        /*030c*/ 	.short	0x0100
        /*030e*/ 	.byte	0x06
	.zero		1


	//   ....[33]....
        /*0310*/ 	.word	0x000017d0
        /*0314*/ 	.word	0x00000002
        /*0318*/ 	.word	0x000000f0
        /*031c*/ 	.short	0x010a
        /*031e*/ 	.byte	0xff
	.zero		1


	//   ....[34]....
        /*0320*/ 	.word	0x00001800
        /*0324*/ 	.word	0x00000002
        /*0328*/ 	.word	0x000000e0
        /*032c*/ 	.short	0x0101
        /*032e*/ 	.byte	0xff
	.zero		1


	//   ....[35]....
        /*0330*/ 	.word	0x000018d0
        /*0334*/ 	.word	0x000000ff
        /*0338*/ 	.word	0x00000020
        /*033c*/ 	.short	0x010a
        /*033e*/ 	.byte	0x08
	.zero		1


	//   ....[36]....
        /*0340*/ 	.word	0x000019d0
        /*0344*/ 	.word	0x000000ff
        /*0348*/ 	.word	0x00000020
        /*034c*/ 	.short	0x010a
        /*034e*/ 	.byte	0x21
	.zero		1


	//   ....[37]....
        /*0350*/ 	.word	0x00001b80
        /*0354*/ 	.word	0x000000ff
        /*0358*/ 	.word	0x00000020
        /*035c*/ 	.short	0x010a
        /*035e*/ 	.byte	0x08
	.zero		1


	//   ....[38]....
        /*0360*/ 	.word	0x00001d40
        /*0364*/ 	.word	0x000000ff
        /*0368*/ 	.word	0x00000078
        /*036c*/ 	.short	0x0101
        /*036e*/ 	.byte	0x04
	.zero		1


	//   ....[39]....
        /*0370*/ 	.word	0x00001d60
        /*0374*/ 	.word	0x000000ff
        /*0378*/ 	.word	0x00000020
        /*037c*/ 	.short	0x010a
        /*037e*/ 	.byte	0x08
	.zero		1


	//   ....[40]....
        /*0380*/ 	.word	0x00001de0
        /*0384*/ 	.word	0x000000ff
        /*0388*/ 	.word	0x00000020
        /*038c*/ 	.short	0x010a
        /*038e*/ 	.byte	0x21
	.zero		1


	//   ....[41]....
        /*0390*/ 	.word	0x00001f70
        /*0394*/ 	.word	0x000000ff
        /*0398*/ 	.word	0x00000020
        /*039c*/ 	.short	0x010a
        /*039e*/ 	.byte	0x08
	.zero		1


	//   ....[42]....
        /*03a0*/ 	.word	0x00002160
        /*03a4*/ 	.word	0x00000002
        /*03a8*/ 	.word	0x00000080
        /*03ac*/ 	.short	0x010a
        /*03ae*/ 	.byte	0xff
	.zero		1


	//   ....[43]....
        /*03b0*/ 	.word	0x00002220
        /*03b4*/ 	.word	0x00000002
        /*03b8*/ 	.word	0x00000000
        /*03bc*/ 	.short	0x0101
        /*03be*/ 	.byte	0xff
	.zero		1


	//   ....[44]....
        /*03c0*/ 	.word	0x00002780
        /*03c4*/ 	.word	0x000000ff
        /*03c8*/ 	.word	0x00000000
        /*03cc*/ 	.short	0x010a
        /*03ce*/ 	.byte	0x05
	.zero		1


	//   ....[45]....
        /*03d0*/ 	.word	0x00002810
        /*03d4*/ 	.word	0x000000ff
        /*03d8*/ 	.word	0x00000000
        /*03dc*/ 	.short	0x010a
        /*03de*/ 	.byte	0x05
	.zero		1


	//   ....[46]....
        /*03e0*/ 	.word	0x000028a0
        /*03e4*/ 	.word	0x000000ff
        /*03e8*/ 	.word	0x00000000
        /*03ec*/ 	.short	0x010a
        /*03ee*/ 	.byte	0x05
	.zero		1


	//   ....[47]....
        /*03f0*/ 	.word	0x00002940
        /*03f4*/ 	.word	0x00000000
        /*03f8*/ 	.word	0x00000000
        /*03fc*/ 	.short	0x010a
        /*03fe*/ 	.byte	0xff
	.zero		1


	//   ....[48]....
        /*0400*/ 	.word	0x00002a70
        /*0404*/ 	.word	0x00000000
        /*0408*/ 	.word	0x000000e0
        /*040c*/ 	.short	0x010a
        /*040e*/ 	.byte	0xff
	.zero		1


	//   ....[49]....
        /*0410*/ 	.word	0x00002ae0
        /*0414*/ 	.word	0x00000000
        /*0418*/ 	.word	0x00000000
        /*041c*/ 	.short	0x0101
        /*041e*/ 	.byte	0xff
	.zero		1


	//   ....[50]....
        /*0420*/ 	.word	0x00002b00
        /*0424*/ 	.word	0x000000ff
        /*0428*/ 	.word	0x00000090
        /*042c*/ 	.short	0x010a
        /*042e*/ 	.byte	0x05
	.zero		1


	//   ....[51]....
        /*0430*/ 	.word	0x00002c20
        /*0434*/ 	.word	0x00000000
        /*0438*/ 	.word	0x00000080
        /*043c*/ 	.short	0x010a
        /*043e*/ 	.byte	0xff
	.zero		1


	//   ....[52]....
        /*0440*/ 	.word	0x00002d20
        /*0444*/ 	.word	0x00000000
        /*0448*/ 	.word	0x00000000
        /*044c*/ 	.short	0x0101
        /*044e*/ 	.byte	0xff
	.zero		1


	//   ....[53]....
        /*0450*/ 	.word	0x00002db0
        /*0454*/ 	.word	0x000000ff
        /*0458*/ 	.word	0x00000090
        /*045c*/ 	.short	0x0106
        /*045e*/ 	.byte	0x05
	.zero		1


	//   ....[54]....
        /*0460*/ 	.word	0x00002dd0
        /*0464*/ 	.word	0x000000ff
        /*0468*/ 	.word	0x00000090
        /*046c*/ 	.short	0x010a
        /*046e*/ 	.byte	0x05
	.zero		1


	//   ....[55]....
        /*0470*/ 	.word	0x00002e60
        /*0474*/ 	.word	0x000000ff
        /*0478*/ 	.word	0x00000090
        /*047c*/ 	.short	0x0106
        /*047e*/ 	.byte	0x04
	.zero		1


	//   ....[56]....
        /*0480*/ 	.word	0x00002ea0
        /*0484*/ 	.word	0x00000000
        /*0488*/ 	.word	0x00000090
        /*048c*/ 	.short	0x010a
        /*048e*/ 	.byte	0xff
	.zero		1


	//   ....[57]....
        /*0490*/ 	.word	0x000030e0
        /*0494*/ 	.word	0x000000ff
        /*0498*/ 	.word	0x00000008
        /*049c*/ 	.short	0x010a
        /*049e*/ 	.byte	0x06
	.zero		1


	//   ....[58]....
        /*04a0*/ 	.word	0x00003100
        /*04a4*/ 	.word	0x000000ff
        /*04a8*/ 	.word	0x00000008
        /*04ac*/ 	.short	0x010a
        /*04ae*/ 	.byte	0x06
	.zero		1


	//   ....[59]....
        /*04b0*/ 	.word	0x00003290
        /*04b4*/ 	.word	0x000000ff
        /*04b8*/ 	.word	0x00000008
        /*04bc*/ 	.short	0x010a
        /*04be*/ 	.byte	0x06
	.zero		1


	//   ....[60]....
        /*04c0*/ 	.word	0x000032b0
        /*04c4*/ 	.word	0x000000ff
        /*04c8*/ 	.word	0x00000008
        /*04cc*/ 	.short	0x010a
        /*04ce*/ 	.byte	0x06
	.zero		1


	//   ....[61]....
        /*04d0*/ 	.word	0x00003370
        /*04d4*/ 	.word	0x000000ff
        /*04d8*/ 	.word	0x00000000
        /*04dc*/ 	.short	0x0101
        /*04de*/ 	.byte	0x07
	.zero		1


	//   ....[62]....
        /*04e0*/ 	.word	0x00003730
        /*04e4*/ 	.word	0x00000000
        /*04e8*/ 	.word	0x00000080
        /*04ec*/ 	.short	0x010a
        /*04ee*/ 	.byte	0xff
	.zero		1


	//   ....[63]....
        /*04f0*/ 	.word	0x000037f0
        /*04f4*/ 	.word	0x00000000
        /*04f8*/ 	.word	0x00000000
        /*04fc*/ 	.short	0x0101
        /*04fe*/ 	.byte	0xff
	.zero		1


	//   ....[64]....
        /*0500*/ 	.word	0x000038a0
        /*0504*/ 	.word	0x000000ff
        /*0508*/ 	.word	0x00000000
        /*050c*/ 	.short	0x010a
        /*050e*/ 	.byte	0x09
	.zero		1


	//   ....[65]....
        /*0510*/ 	.word	0x000038c0
        /*0514*/ 	.word	0x000000ff
        /*0518*/ 	.word	0x000000c0
        /*051c*/ 	.short	0x010a
        /*051e*/ 	.byte	0x08
	.zero		1


	//   ....[66]....
        /*0520*/ 	.word	0x00003970
        /*0524*/ 	.word	0x000000ff
        /*0528*/ 	.word	0x00000000
        /*052c*/ 	.short	0x010a
        /*052e*/ 	.byte	0x0e
	.zero		1


	//   ....[67]....
        /*0530*/ 	.word	0x00003aa0
        /*0534*/ 	.word	0x000000ff
        /*0538*/ 	.word	0x00000000
        /*053c*/ 	.short	0x010a
        /*053e*/ 	.byte	0x26
	.zero		1


	//   ....[68]....
        /*0540*/ 	.word	0x00003ee0
        /*0544*/ 	.word	0x000000ff
        /*0548*/ 	.word	0x00000000
        /*054c*/ 	.short	0x010a
        /*054e*/ 	.byte	0x08
	.zero		1


	//   ....[69]....
        /*0550*/ 	.word	0x00003f70
        /*0554*/ 	.word	0x000000ff
        /*0558*/ 	.word	0x00000000
        /*055c*/ 	.short	0x010a
        /*055e*/ 	.byte	0x08
	.zero		1


	//   ....[70]....
        /*0560*/ 	.word	0x00004000
        /*0564*/ 	.word	0x000000ff
        /*0568*/ 	.word	0x00000000
        /*056c*/ 	.short	0x010a
        /*056e*/ 	.byte	0x08
	.zero		1


	//   ....[71]....
        /*0570*/ 	.word	0x000040a0
        /*0574*/ 	.word	0x00000000
        /*0578*/ 	.word	0x00000000
        /*057c*/ 	.short	0x010a
        /*057e*/ 	.byte	0xff
	.zero		1


	//   ....[72]....
        /*0580*/ 	.word	0x000040e0
        /*0584*/ 	.word	0x00000000
        /*0588*/ 	.word	0x00000000
        /*058c*/ 	.short	0x010a
        /*058e*/ 	.byte	0xff
	.zero		1


	//   ....[73]....
        /*0590*/ 	.word	0x00004150
        /*0594*/ 	.word	0x000000ff
        /*0598*/ 	.word	0x00000000
        /*059c*/ 	.short	0x0101
        /*059e*/ 	.byte	0x05
	.zero		1


	//   ....[74]....
        /*05a0*/ 	.word	0x00004190
        /*05a4*/ 	.word	0x000000ff
        /*05a8*/ 	.word	0x00000100
        /*05ac*/ 	.short	0x010a
        /*05ae*/ 	.byte	0x07
	.zero		1


	//   ....[75]....
        /*05b0*/ 	.word	0x000041e0
        /*05b4*/ 	.word	0x000000ff
        /*05b8*/ 	.word	0x00000000
        /*05bc*/ 	.short	0x0101
        /*05be*/ 	.byte	0x05
	.zero		1


	//   ....[76]....
        /*05c0*/ 	.word	0x000045f0
        /*05c4*/ 	.word	0x00000000
        /*05c8*/ 	.word	0x00000080
        /*05cc*/ 	.short	0x010a
        /*05ce*/ 	.byte	0xff
	.zero		1


	//   ....[77]....
        /*05d0*/ 	.word	0x000046b0
        /*05d4*/ 	.word	0x00000000
        /*05d8*/ 	.word	0x00000000
        /*05dc*/ 	.short	0x0101
        /*05de*/ 	.byte	0xff
	.zero		1


	//   ....[78]....
        /*05e0*/ 	.word	0x000049d0
        /*05e4*/ 	.word	0x000000ff
        /*05e8*/ 	.word	0x00000078
        /*05ec*/ 	.short	0x010a
        /*05ee*/ 	.byte	0x06
	.zero		1


	//   ....[79]....
        /*05f0*/ 	.word	0x00004bf0
        /*05f4*/ 	.word	0x000000ff
        /*05f8*/ 	.word	0x00000058
        /*05fc*/ 	.short	0x010a
        /*05fe*/ 	.byte	0x0f
	.zero		1


	//   ....[80]....
        /*0600*/ 	.word	0x00004df0
        /*0604*/ 	.word	0x000000ff
        /*0608*/ 	.word	0x00000040
        /*060c*/ 	.short	0x010b
        /*060e*/ 	.byte	0x0f
	.zero		1


	//   ....[81]....
        /*0610*/ 	.word	0x00004e40
        /*0614*/ 	.word	0x000000ff
        /*0618*/ 	.word	0x00000000
        /*061c*/ 	.short	0x0101
        /*061e*/ 	.byte	0x10
	.zero		1


	//   ....[82]....
        /*0620*/ 	.word	0x00004e80
        /*0624*/ 	.word	0x000000ff
        /*0628*/ 	.word	0x00000058
        /*062c*/ 	.short	0x010a
        /*062e*/ 	.byte	0x0d
	.zero		1


	//   ....[83]....
        /*0630*/ 	.word	0x000050c0
        /*0634*/ 	.word	0x000000ff
        /*0638*/ 	.word	0x00000040
        /*063c*/ 	.short	0x010b
        /*063e*/ 	.byte	0x0d
	.zero		1


	//   ....[84]....
        /*0640*/ 	.word	0x00005130
        /*0644*/ 	.word	0x000000ff
        /*0648*/ 	.word	0x00000000
        /*064c*/ 	.short	0x0101
        /*064e*/ 	.byte	0x0f
	.zero		1


	//   ....[85]....
        /*0650*/ 	.word	0x00005180
        /*0654*/ 	.word	0x000000ff
        /*0658*/ 	.word	0x00000000
        /*065c*/ 	.short	0x010a
        /*065e*/ 	.byte	0x04
	.zero		1


	//   ....[86]....
        /*0660*/ 	.word	0x00005210
        /*0664*/ 	.word	0x000000ff
        /*0668*/ 	.word	0x00000000
        /*066c*/ 	.short	0x010a
        /*066e*/ 	.byte	0x04
	.zero		1


	//   ....[87]....
        /*0670*/ 	.word	0x000052b0
        /*0674*/ 	.word	0x00000000
        /*0678*/ 	.word	0x00000000
        /*067c*/ 	.short	0x010a
        /*067e*/ 	.byte	0xff
	.zero		1


	//   ....[88]....
        /*0680*/ 	.word	0x000055f0
        /*0684*/ 	.word	0x00000000
        /*0688*/ 	.word	0x00000080
        /*068c*/ 	.short	0x010a
        /*068e*/ 	.byte	0xff
	.zero		1


	//   ....[89]....
        /*0690*/ 	.word	0x00005700
        /*0694*/ 	.word	0x00000000
        /*0698*/ 	.word	0x00000000
        /*069c*/ 	.short	0x0101
        /*069e*/ 	.byte	0xff
	.zero		1


	//   ....[90]....
        /*06a0*/ 	.word	0x000061a0
        /*06a4*/ 	.word	0x00000000
        /*06a8*/ 	.word	0x00000040
        /*06ac*/ 	.short	0x010a
        /*06ae*/ 	.byte	0xff
	.zero		1


	//   ....[91]....
        /*06b0*/ 	.word	0x00006210
        /*06b4*/ 	.word	0x0000006a
        /*06b8*/ 	.word	0x000000a0
        /*06bc*/ 	.short	0x010a
        /*06be*/ 	.byte	0xff
	.zero		1


	//   ....[92]....
        /*06c0*/ 	.word	0x00006300
        /*06c4*/ 	.word	0x00000000
        /*06c8*/ 	.word	0x00000040
        /*06cc*/ 	.short	0x010a
        /*06ce*/ 	.byte	0xff
	.zero		1


	//   ....[93]....
        /*06d0*/ 	.word	0x00006430
        /*06d4*/ 	.word	0x0000006a
        /*06d8*/ 	.word	0x000000a0
        /*06dc*/ 	.short	0x010a
        /*06de*/ 	.byte	0xff
	.zero		1


	//   ....[94]....
        /*06e0*/ 	.word	0x00006f40
        /*06e4*/ 	.word	0x00000000
        /*06e8*/ 	.word	0x00000000
        /*06ec*/ 	.short	0x0101
        /*06ee*/ 	.byte	0xff
	.zero		1


	//   ....[95]....
        /*06f0*/ 	.word	0x00006f50
        /*06f4*/ 	.word	0x00000002
        /*06f8*/ 	.word	0x00000040
        /*06fc*/ 	.short	0x010a
        /*06fe*/ 	.byte	0xff
	.zero		1


	//   ....[96]....
        /*0700*/ 	.word	0x00007020
        /*0704*/ 	.word	0x00000002
        /*0708*/ 	.word	0x00000040
        /*070c*/ 	.short	0x010a
        /*070e*/ 	.byte	0xff
	.zero		1


	//   ....[97]....
        /*0710*/ 	.word	0x00007320
        /*0714*/ 	.word	0x0000006a
        /*0718*/ 	.word	0x00000000
        /*071c*/ 	.short	0x0101
        /*071e*/ 	.byte	0xff
	.zero		1


	//   ....[98]....
        /*0720*/ 	.word	0x00007cb0
        /*0724*/ 	.word	0x00000000
        /*0728*/ 	.word	0x00000000
        /*072c*/ 	.short	0x0101
        /*072e*/ 	.byte	0xff
	.zero		1


	//   ....[99]....
        /*0730*/ 	.word	0x00007f20
        /*0734*/ 	.word	0x000000ff
        /*0738*/ 	.word	0x00000000
        /*073c*/ 	.short	0x0101
        /*073e*/ 	.byte	0x04
	.zero		1


	//   ....[100]....
        /*0740*/ 	.word	0x00007f40
        /*0744*/ 	.word	0x00000002
        /*0748*/ 	.word	0x000000f0
        /*074c*/ 	.short	0x010a
        /*074e*/ 	.byte	0xff
	.zero		1


	//   ....[101]....
        /*0750*/ 	.word	0x00007fa0
        /*0754*/ 	.word	0x00000002
        /*0758*/ 	.word	0x00000020
        /*075c*/ 	.short	0x010a
        /*075e*/ 	.byte	0xff
	.zero		1


	//   ....[102]....
        /*0760*/ 	.word	0x00008000
        /*0764*/ 	.word	0x00000002
        /*0768*/ 	.word	0x00000020
        /*076c*/ 	.short	0x010a
        /*076e*/ 	.byte	0xff
	.zero		1


	//   ....[103]....
        /*0770*/ 	.word	0x00008050
        /*0774*/ 	.word	0x00000002
        /*0778*/ 	.word	0x00000080
        /*077c*/ 	.short	0x010a
        /*077e*/ 	.byte	0xff
	.zero		1


	//   ....[104]....
        /*0780*/ 	.word	0x000080b0
        /*0784*/ 	.word	0x00000000
        /*0788*/ 	.word	0x00000000
        /*078c*/ 	.short	0x010a
        /*078e*/ 	.byte	0xff
	.zero		1


	//   ....[105]....
        /*0790*/ 	.word	0x00008110
        /*0794*/ 	.word	0x00000000
        /*0798*/ 	.word	0x00000000
        /*079c*/ 	.short	0x010a
        /*079e*/ 	.byte	0xff
	.zero		1


	//   ....[106]....
        /*07a0*/ 	.word	0x00008170
        /*07a4*/ 	.word	0x00000000
        /*07a8*/ 	.word	0x00000000
        /*07ac*/ 	.short	0x010a
        /*07ae*/ 	.byte	0xff
	.zero		1


	//   ....[107]....
        /*07b0*/ 	.word	0x000081c0
        /*07b4*/ 	.word	0x00000000
        /*07b8*/ 	.word	0x000000e0
        /*07bc*/ 	.short	0x010a
        /*07be*/ 	.byte	0xff
	.zero		1


	//   ....[108]....
        /*07c0*/ 	.word	0x00008220
        /*07c4*/ 	.word	0x00000000
        /*07c8*/ 	.word	0x00000090
        /*07cc*/ 	.short	0x010a
        /*07ce*/ 	.byte	0xff
	.zero		1


	//   ....[109]....
        /*07d0*/ 	.word	0x00008270
        /*07d4*/ 	.word	0x00000000
        /*07d8*/ 	.word	0x00000080
        /*07dc*/ 	.short	0x010a
        /*07de*/ 	.byte	0xff
	.zero		1


	//   ....[110]....
        /*07e0*/ 	.word	0x000082d0
        /*07e4*/ 	.word	0x00000000
        /*07e8*/ 	.word	0x00000090
        /*07ec*/ 	.short	0x010a
        /*07ee*/ 	.byte	0xff
	.zero		1


	//   ....[111]....
        /*07f0*/ 	.word	0x00008330
        /*07f4*/ 	.word	0x00000004
        /*07f8*/ 	.word	0x00000008
        /*07fc*/ 	.short	0x010a
        /*07fe*/ 	.byte	0xff
	.zero		1


	//   ....[112]....
        /*0800*/ 	.word	0x00008410
        /*0804*/ 	.word	0x00000002
        /*0808*/ 	.word	0x00000008
        /*080c*/ 	.short	0x010a
        /*080e*/ 	.byte	0xff
	.zero		1


	//   ....[113]....
        /*0810*/ 	.word	0x00008460
        /*0814*/ 	.word	0x00000000
        /*0818*/ 	.word	0x00000080
        /*081c*/ 	.short	0x010a
        /*081e*/ 	.byte	0xff
	.zero		1


	//   ....[114]....
        /*0820*/ 	.word	0x000084c0
        /*0824*/ 	.word	0x00000000
        /*0828*/ 	.word	0x000000c0
        /*082c*/ 	.short	0x010a
        /*082e*/ 	.byte	0xff
	.zero		1


	//   ....[115]....
        /*0830*/ 	.word	0x00008520
        /*0834*/ 	.word	0x00000000
        /*0838*/ 	.word	0x00000000
        /*083c*/ 	.short	0x010a
        /*083e*/ 	.byte	0xff
	.zero		1


	//   ....[116]....
        /*0840*/ 	.word	0x00008580
        /*0844*/ 	.word	0x00000000
        /*0848*/ 	.word	0x00000000
        /*084c*/ 	.short	0x010a
        /*084e*/ 	.byte	0xff
	.zero		1


	//   ....[117]....
        /*0850*/ 	.word	0x000085e0
        /*0854*/ 	.word	0x00000000
        /*0858*/ 	.word	0x00000000
        /*085c*/ 	.short	0x010a
        /*085e*/ 	.byte	0xff
	.zero		1


	//   ....[118]....
        /*0860*/ 	.word	0x00008640
        /*0864*/ 	.word	0x00000000
        /*0868*/ 	.word	0x00000000
        /*086c*/ 	.short	0x010a
        /*086e*/ 	.byte	0xff
	.zero		1


	//   ....[119]....
        /*0870*/ 	.word	0x000086a0
        /*0874*/ 	.word	0x00000000
        /*0878*/ 	.word	0x00000100
        /*087c*/ 	.short	0x010a
        /*087e*/ 	.byte	0xff
	.zero		1


	//   ....[120]....
        /*0880*/ 	.word	0x000086f0
        /*0884*/ 	.word	0x00000000
        /*0888*/ 	.word	0x00000080
        /*088c*/ 	.short	0x010a
        /*088e*/ 	.byte	0xff
	.zero		1


	//   ....[121]....
        /*0890*/ 	.word	0x00008750
        /*0894*/ 	.word	0x00000000
        /*0898*/ 	.word	0x00000078
        /*089c*/ 	.short	0x010a
        /*089e*/ 	.byte	0xff
	.zero		1


	//   ....[122]....
        /*08a0*/ 	.word	0x000087b0
        /*08a4*/ 	.word	0x00000000
        /*08a8*/ 	.word	0x00000058
        /*08ac*/ 	.short	0x010a
        /*08ae*/ 	.byte	0xff
	.zero		1


	//   ....[123]....
        /*08b0*/ 	.word	0x00008810
        /*08b4*/ 	.word	0x00000000
        /*08b8*/ 	.word	0x00000058
        /*08bc*/ 	.short	0x010a
        /*08be*/ 	.byte	0xff
	.zero		1


	//   ....[124]....
        /*08c0*/ 	.word	0x00008870
        /*08c4*/ 	.word	0x00000000
        /*08c8*/ 	.word	0x00000000
        /*08cc*/ 	.short	0x010a
        /*08ce*/ 	.byte	0xff
	.zero		1


	//   ....[125]....
        /*08d0*/ 	.word	0x000088d0
        /*08d4*/ 	.word	0x00000000
        /*08d8*/ 	.word	0x00000000
        /*08dc*/ 	.short	0x010a
        /*08de*/ 	.byte	0xff
	.zero		1


	//   ....[126]....
        /*08e0*/ 	.word	0x00008920
        /*08e4*/ 	.word	0x00000000
        /*08e8*/ 	.word	0x00000080
        /*08ec*/ 	.short	0x010a
        /*08ee*/ 	.byte	0xff
	.zero		1


	//   ....[127]....
        /*08f0*/ 	.word	0x00008970
        /*08f4*/ 	.word	0x00000000
        /*08f8*/ 	.word	0x00000040
        /*08fc*/ 	.short	0x010a
        /*08fe*/ 	.byte	0xff
	.zero		1


	//   ....[128]....
        /*0900*/ 	.word	0x000089c0
        /*0904*/ 	.word	0x0000006a
        /*0908*/ 	.word	0x000000a0
        /*090c*/ 	.short	0x010a
        /*090e*/ 	.byte	0xff
	.zero		1


	//   ....[129]....
        /*0910*/ 	.word	0x00008a10
        /*0914*/ 	.word	0x00000002
        /*0918*/ 	.word	0x00000040
        /*091c*/ 	.short	0x010a
        /*091e*/ 	.byte	0xff
	.zero		1


	//----- nvinfo : EIATTR_NUM_MBARRIERS
	.align		4
.L_47:
        /*0920*/ 	.byte	0x03, 0x38
        /*0922*/ 	.short	0x0021


	//----- nvinfo : EIATTR_EXIT_INSTR_OFFSETS
	.align		4
        /*0924*/ 	.byte	0x04, 0x1c
        /*0926*/ 	.short	(.L_49 - .L_48)


	//   ....[0]....
.L_48:
        /*0928*/ 	.word	0x00002970


	//   ....[1]....
        /*092c*/ 	.word	0x00002e70


	//   ....[2]....
        /*0930*/ 	.word	0x00002ed0


	//   ....[3]....
        /*0934*/ 	.word	0x00004410


	//   ....[4]....
        /*0938*/ 	.word	0x000052e0


	//   ....[5]....
        /*093c*/ 	.word	0x00005320


	//   ....[6]....
        /*0940*/ 	.word	0x00007e10


	//   ....[7]....
        /*0944*/ 	.word	0x00007e90


	//   ....[8]....
        /*0948*/ 	.word	0x00007ec0


	//   ....[9]....
        /*094c*/ 	.word	0x00007f30


	//----- nvinfo : EIATTR_MAX_THREADS
	.align		4
.L_49:
        /*0950*/ 	.byte	0x04, 0x05
        /*0952*/ 	.short	(.L_51 - .L_50)
.L_50:
        /*0954*/ 	.word	0x00000100
        /*0958*/ 	.word	0x00000001
        /*095c*/ 	.word	0x00000001


	//----- nvinfo : EIATTR_CRS_STACK_SIZE
	.align		4
.L_51:
        /*0960*/ 	.byte	0x04, 0x1e
        /*0962*/ 	.short	(.L_53 - .L_52)
.L_52:
        /*0964*/ 	.word	0x00000000


	//----- nvinfo : EIATTR_CBANK_PARAM_SIZE
	.align		4
.L_53:
        /*0968*/ 	.byte	0x03, 0x19
        /*096a*/ 	.short	0x0800


	//----- nvinfo : EIATTR_PARAM_CBANK
	.align		4
        /*096c*/ 	.byte	0x04, 0x0a
        /*096e*/ 	.short	(.L_55 - .L_54)
	.align		4
.L_54:
        /*0970*/ 	.word	index@(.nv.constant0._ZN7cutlass13device_kernelINS_4gemm6kernel13GemmUniversalIN4cute5tupleIJiiiiEEENS1_10collective13CollectiveMmaINS1_35MainloopSm100TmaUmmaWarpSpecializedILi4ELi2ELi4ENS5_IJNS4_1CILi2EEENSA_ILi1EEESC_EEEEENS5_IJNSA_ILi256EEENSA_ILi64EEENSA_ILi128EEEEEENS_6half_tENS5_IJlSC_lEEESJ_SK_NS4_8TiledMMAINS4_8MMA_AtomIJNS4_26SM100_MMA_F16BF16_2x1SM_SSISJ_SJ_fLi256ELi64ELNS4_4UMMA5MajorE0ELSP_0ELNSO_7ScaleInE0ELSQ_0EEEEEENS4_6LayoutINS5_IJSC_SC_SC_EEENS5_IJNSA_ILi0EEESV_SV_EEEEENS5_IJNS4_10UnderscoreESY_SY_EEEEENS4_18SM100_TMA_2SM_LOADENS4_14ComposedLayoutINS4_7SwizzleILi3ELi4ELi3EEENS4_18smem_ptr_flag_bitsILi16EEENST_INS5_IJNSA_ILi8EEESG_EEENS5_IJSG_SC_EEEEEEEvNS4_8identityES11_S1B_vS1C_EENS_8epilogue10collective18CollectiveEpilogueINS1E_23Sm100TmaWarpSpecializedILi3ELi2ELi32ELb1ELb0EEEJNS5_IJSH_SG_SH_EEENS5_IJNST_ISH_SC_EENST_INSA_ILi32EEESC_EEEEESJ_SK_SJ_SK_NS1E_6fusion15FusionCallbacksIS1I_NS1O_17LinearCombinationISJ_fSJ_fLNS_15FloatRoundStyleE2EEES1J_S1N_JEEENS4_5SM1004TMEM4LOAD26SM100_TMEM_LOAD_32dp32b32xENS4_13SM90_TMA_LOADENS12_INS13_ILi2ELi4ELi3EEES16_NST_INS5_IJS17_S1L_EEENS5_IJS1L_SC_EEEEEEENS4_39AutoVectorizingCopyWithAssumedAlignmentILi128EEENS4_14SM90_TMA_STOREES23_S25_S25_EEEvvEEEEvNT_6ParamsE)
        /*0974*/ 	.short	0x0380
        /*0976*/ 	.short	0x0800


	//----- nvinfo : EIATTR_SW_WAR
	.align		4
.L_55:
        /*0978*/ 	.byte	0x04, 0x36
        /*097a*/ 	.short	(.L_57 - .L_56)
.L_56:
        /*097c*/ 	.word	0x00000008
.L_57:


//--------------------- .nv.callgraph             --------------------------
	.section	.nv.callgraph,"",@"SHT_CUDA_CALLGRAPH"
	.align	4
	.sectionentsize	8
	.align		4
        /*0000*/ 	.word	0x00000000
	.align		4
        /*0004*/ 	.word	0xffffffff
	.align		4
        /*0008*/ 	.word	index@(_ZN7cutlass13device_kernelINS_4gemm6kernel13GemmUniversalIN4cute5tupleIJiiiiEEENS1_10collective13CollectiveMmaINS1_35MainloopSm100TmaUmmaWarpSpecializedILi4ELi2ELi4ENS5_IJNS4_1CILi2EEENSA_ILi1EEESC_EEEEENS5_IJNSA_ILi256EEENSA_ILi64EEENSA_ILi128EEEEEENS_6half_tENS5_IJlSC_lEEESJ_SK_NS4_8TiledMMAINS4_8MMA_AtomIJNS4_26SM100_MMA_F16BF16_2x1SM_SSISJ_SJ_fLi256ELi64ELNS4_4UMMA5MajorE0ELSP_0ELNSO_7ScaleInE0ELSQ_0EEEEEENS4_6LayoutINS5_IJSC_SC_SC_EEENS5_IJNSA_ILi0EEESV_SV_EEEEENS5_IJNS4_10UnderscoreESY_SY_EEEEENS4_18SM100_TMA_2SM_LOADENS4_14ComposedLayoutINS4_7SwizzleILi3ELi4ELi3EEENS4_18smem_ptr_flag_bitsILi16EEENST_INS5_IJNSA_ILi8EEESG_EEENS5_IJSG_SC_EEEEEEEvNS4_8identityES11_S1B_vS1C_EENS_8epilogue10collective18CollectiveEpilogueINS1E_23Sm100TmaWarpSpecializedILi3ELi2ELi32ELb1ELb0EEEJNS5_IJSH_SG_SH_EEENS5_IJNST_ISH_SC_EENST_INSA_ILi32EEESC_EEEEESJ_SK_SJ_SK_NS1E_6fusion15FusionCallbacksIS1I_NS1O_17LinearCombinationISJ_fSJ_fLNS_15FloatRoundStyleE2EEES1J_S1N_JEEENS4_5SM1004TMEM4LOAD26SM100_TMEM_LOAD_32dp32b32xENS4_13SM90_TMA_LOADENS12_INS13_ILi2ELi4ELi3EEES16_NST_INS5_IJS17_S1L_EEENS5_IJS1L_SC_EEEEEEENS4_39AutoVectorizingCopyWithAssumedAlignmentILi128EEENS4_14SM90_TMA_STOREES23_S25_S25_EEEvvEEEEvNT_6ParamsE)
	.align		4
        /*000c*/ 	.word	index@(__assertfail)
	.align		4
        /*0010*/ 	.word	0x00000000
	.align		4
        /*0014*/ 	.word	0xfffffffe
	.align		4
        /*0018*/ 	.word	0x00000000
	.align		4
        /*001c*/ 	.word	0xfffffffd
	.align		4
        /*0020*/ 	.word	0x00000000
	.align		4
        /*0024*/ 	.word	0xfffffffc


//--------------------- .nv.constant4             --------------------------
	.section	.nv.constant4,"a",@progbits
	.align	8
	.align		8
.nv.constant4:
        /*0000*/ 	.dword	__assertfail
	.align		8
        /*0008*/ 	.dword	__unnamed_1
	.align		8
        /*0010*/ 	.dword	__unnamed_2
	.align		8
        /*0018*/ 	.dword	_ZN39_INTERNAL_259968d9_4_k_cu_f5cdc194_68044cuda3std3__45__cpo5beginE
	.align		8
        /*0020*/ 	.dword	_ZN39_INTERNAL_259968d9_4_k_cu_f5cdc194_68044cuda3std3__45__cpo3endE
	.align		8
        /*0028*/ 	.dword	_ZN39_INTERNAL_259968d9_4_k_cu_f5cdc194_68044cuda3std3__45__cpo6cbeginE
	.align		8
        /*0030*/ 	.dword	_ZN39_INTERNAL_259968d9_4_k_cu_f5cdc194_68044cuda3std3__45__cpo4cendE
	.align		8
        /*0038*/ 	.dword	_ZN39_INTERNAL_259968d9_4_k_cu_f5cdc194_68044cuda3std3__441_GLOBAL__N__259968d9_4_k_cu_f5cdc194_68046ignoreE
	.align		8
        /*0040*/ 	.dword	_ZN39_INTERNAL_259968d9_4_k_cu_f5cdc194_68044cuda3std3__419piecewise_constructE
	.align		8
        /*0048*/ 	.dword	_ZN39_INTERNAL_259968d9_4_k_cu_f5cdc194_68044cuda3std3__48in_placeE
	.align		8
        /*0050*/ 	.dword	_ZN39_INTERNAL_259968d9_4_k_cu_f5cdc194_68044cuda3std6ranges3__45__cpo4swapE
	.align		8
        /*0058*/ 	.dword	_ZN39_INTERNAL_259968d9_4_k_cu_f5cdc194_68044cuda3std6ranges3__45__cpo9iter_moveE
	.align		8
        /*0060*/ 	.dword	_ZN39_INTERNAL_259968d9_4_k_cu_f5cdc194_68044cute7productE
	.align		8
        /*0068*/ 	.dword	_ZN39_INTERNAL_259968d9_4_k_cu_f5cdc194_68044cute1_E
	.align		8
        /*0070*/ 	.dword	$str$25
	.align		8
        /*0078*/ 	.dword	$str$26
	.align		8
        /*0080*/ 	.dword	$str$27
	.align		8
        /*0088*/ 	.dword	$str$28


//--------------------- .text._ZN7cutlass13device_kernelINS_4gemm6kernel13GemmUniversalIN4cute5tupleIJiiiiEEENS1_10collective13CollectiveMmaINS1_35MainloopSm100TmaUmmaWarpSpecializedILi4ELi2ELi4ENS5_IJNS4_1CILi2EEENSA_ILi1EEESC_EEEEENS5_IJNSA_ILi256EEENSA_ILi64EEENSA_ILi128EEEEEENS_6half_tENS5_IJlSC_lEEESJ_SK_NS4_8TiledMMAINS4_8MMA_AtomIJNS4_26SM100_MMA_F16BF16_2x1SM_SSISJ_SJ_fLi256ELi64ELNS4_4UMMA5MajorE0ELSP_0ELNSO_7ScaleInE0ELSQ_0EEEEEENS4_6LayoutINS5_IJSC_SC_SC_EEENS5_IJNSA_ILi0EEESV_SV_EEEEENS5_IJNS4_10UnderscoreESY_SY_EEEEENS4_18SM100_TMA_2SM_LOADENS4_14ComposedLayoutINS4_7SwizzleILi3ELi4ELi3EEENS4_18smem_ptr_flag_bitsILi16EEENST_INS5_IJNSA_ILi8EEESG_EEENS5_IJSG_SC_EEEEEEEvNS4_8identityES11_S1B_vS1C_EENS_8epilogue10collective18CollectiveEpilogueINS1E_23Sm100TmaWarpSpecializedILi3ELi2ELi32ELb1ELb0EEEJNS5_IJSH_SG_SH_EEENS5_IJNST_ISH_SC_EENST_INSA_ILi32EEESC_EEEEESJ_SK_SJ_SK_NS1E_6fusion15FusionCallbacksIS1I_NS1O_17LinearCombinationISJ_fSJ_fLNS_15FloatRoundStyleE2EEES1J_S1N_JEEENS4_5SM1004TMEM4LOAD26SM100_TMEM_LOAD_32dp32b32xENS4_13SM90_TMA_LOADENS12_INS13_ILi2ELi4ELi3EEES16_NST_INS5_IJS17_S1L_EEENS5_IJS1L_SC_EEEEEEENS4_39AutoVectorizingCopyWithAssumedAlignmentILi128EEENS4_14SM90_TMA_STOREES23_S25_S25_EEEvvEEEEvNT_6ParamsE --------------------------
	.section	.text._ZN7cutlass13device_kernelINS_4gemm6kernel13GemmUniversalIN4cute5tupleIJiiiiEEENS1_10collective13CollectiveMmaINS1_35MainloopSm100TmaUmmaWarpSpecializedILi4ELi2ELi4ENS5_IJNS4_1CILi2EEENSA_ILi1EEESC_EEEEENS5_IJNSA_ILi256EEENSA_ILi64EEENSA_ILi128EEEEEENS_6half_tENS5_IJlSC_lEEESJ_SK_NS4_8TiledMMAINS4_8MMA_AtomIJNS4_26SM100_MMA_F16BF16_2x1SM_SSISJ_SJ_fLi256ELi64ELNS4_4UMMA5MajorE0ELSP_0ELNSO_7ScaleInE0ELSQ_0EEEEEENS4_6LayoutINS5_IJSC_SC_SC_EEENS5_IJNSA_ILi0EEESV_SV_EEEEENS5_IJNS4_10UnderscoreESY_SY_EEEEENS4_18SM100_TMA_2SM_LOADENS4_14ComposedLayoutINS4_7SwizzleILi3ELi4ELi3EEENS4_18smem_ptr_flag_bitsILi16EEENST_INS5_IJNSA_ILi8EEESG_EEENS5_IJSG_SC_EEEEEEEvNS4_8identityES11_S1B_vS1C_EENS_8epilogue10collective18CollectiveEpilogueINS1E_23Sm100TmaWarpSpecializedILi3ELi2ELi32ELb1ELb0EEEJNS5_IJSH_SG_SH_EEENS5_IJNST_ISH_SC_EENST_INSA_ILi32EEESC_EEEEESJ_SK_SJ_SK_NS1E_6fusion15FusionCallbacksIS1I_NS1O_17LinearCombinationISJ_fSJ_fLNS_15FloatRoundStyleE2EEES1J_S1N_JEEENS4_5SM1004TMEM4LOAD26SM100_TMEM_LOAD_32dp32b32xENS4_13SM90_TMA_LOADENS12_INS13_ILi2ELi4ELi3EEES16_NST_INS5_IJS17_S1L_EEENS5_IJS1L_SC_EEEEEEENS4_39AutoVectorizingCopyWithAssumedAlignmentILi128EEENS4_14SM90_TMA_STOREES23_S25_S25_EEEvvEEEEvNT_6ParamsE,"ax",@progbits
	.align	128
.text._ZN7cutlass13device_kernelINS_4gemm6kernel13GemmUniversalIN4cute5tupleIJiiiiEEENS1_10collective13CollectiveMmaINS1_35MainloopSm100TmaUmmaWarpSpecializedILi4ELi2ELi4ENS5_IJNS4_1CILi2EEENSA_ILi1EEESC_EEEEENS5_IJNSA_ILi256EEENSA_ILi64EEENSA_ILi128EEEEEENS_6half_tENS5_IJlSC_lEEESJ_SK_NS4_8TiledMMAINS4_8MMA_AtomIJNS4_26SM100_MMA_F16BF16_2x1SM_SSISJ_SJ_fLi256ELi64ELNS4_4UMMA5MajorE0ELSP_0ELNSO_7ScaleInE0ELSQ_0EEEEEENS4_6LayoutINS5_IJSC_SC_SC_EEENS5_IJNSA_ILi0EEESV_SV_EEEEENS5_IJNS4_10UnderscoreESY_SY_EEEEENS4_18SM100_TMA_2SM_LOADENS4_14ComposedLayoutINS4_7SwizzleILi3ELi4ELi3EEENS4_18smem_ptr_flag_bitsILi16EEENST_INS5_IJNSA_ILi8EEESG_EEENS5_IJSG_SC_EEEEEEEvNS4_8identityES11_S1B_vS1C_EENS_8epilogue10collective18CollectiveEpilogueINS1E_23Sm100TmaWarpSpecializedILi3ELi2ELi32ELb1ELb0EEEJNS5_IJSH_SG_SH_EEENS5_IJNST_ISH_SC_EENST_INSA_ILi32EEESC_EEEEESJ_SK_SJ_SK_NS1E_6fusion15FusionCallbacksIS1I_NS1O_17LinearCombinationISJ_fSJ_fLNS_15FloatRoundStyleE2EEES1J_S1N_JEEENS4_5SM1004TMEM4LOAD26SM100_TMEM_LOAD_32dp32b32xENS4_13SM90_TMA_LOADENS12_INS13_ILi2ELi4ELi3EEES16_NST_INS5_IJS17_S1L_EEENS5_IJS1L_SC_EEEEEEENS4_39AutoVectorizingCopyWithAssumedAlignmentILi128EEENS4_14SM90_TMA_STOREES23_S25_S25_EEEvvEEEEvNT_6ParamsE:
        .type           _ZN7cutlass13device_kernelINS_4gemm6kernel13GemmUniversalIN4cute5tupleIJiiiiEEENS1_10collective13CollectiveMmaINS1_35MainloopSm100TmaUmmaWarpSpecializedILi4ELi2ELi4ENS5_IJNS4_1CILi2EEENSA_ILi1EEESC_EEEEENS5_IJNSA_ILi256EEENSA_ILi64EEENSA_ILi128EEEEEENS_6half_tENS5_IJlSC_lEEESJ_SK_NS4_8TiledMMAINS4_8MMA_AtomIJNS4_26SM100_MMA_F16BF16_2x1SM_SSISJ_SJ_fLi256ELi64ELNS4_4UMMA5MajorE0ELSP_0ELNSO_7ScaleInE0ELSQ_0EEEEEENS4_6LayoutINS5_IJSC_SC_SC_EEENS5_IJNSA_ILi0EEESV_SV_EEEEENS5_IJNS4_10UnderscoreESY_SY_EEEEENS4_18SM100_TMA_2SM_LOADENS4_14ComposedLayoutINS4_7SwizzleILi3ELi4ELi3EEENS4_18smem_ptr_flag_bitsILi16EEENST_INS5_IJNSA_ILi8EEESG_EEENS5_IJSG_SC_EEEEEEEvNS4_8identityES11_S1B_vS1C_EENS_8epilogue10collective18CollectiveEpilogueINS1E_23Sm100TmaWarpSpecializedILi3ELi2ELi32ELb1ELb0EEEJNS5_IJSH_SG_SH_EEENS5_IJNST_ISH_SC_EENST_INSA_ILi32EEESC_EEEEESJ_SK_SJ_SK_NS1E_6fusion15FusionCallbacksIS1I_NS1O_17LinearCombinationISJ_fSJ_fLNS_15FloatRoundStyleE2EEES1J_S1N_JEEENS4_5SM1004TMEM4LOAD26SM100_TMEM_LOAD_32dp32b32xENS4_13SM90_TMA_LOADENS12_INS13_ILi2ELi4ELi3EEES16_NST_INS5_IJS17_S1L_EEENS5_IJS1L_SC_EEEEEEENS4_39AutoVectorizingCopyWithAssumedAlignmentILi128EEENS4_14SM90_TMA_STOREES23_S25_S25_EEEvvEEEEvNT_6ParamsE,@function
        .size           _ZN7cutlass13device_kernelINS_4gemm6kernel13GemmUniversalIN4cute5tupleIJiiiiEEENS1_10collective13CollectiveMmaINS1_35MainloopSm100TmaUmmaWarpSpecializedILi4ELi2ELi4ENS5_IJNS4_1CILi2EEENSA_ILi1EEESC_EEEEENS5_IJNSA_ILi256EEENSA_ILi64EEENSA_ILi128EEEEEENS_6half_tENS5_IJlSC_lEEESJ_SK_NS4_8TiledMMAINS4_8MMA_AtomIJNS4_26SM100_MMA_F16BF16_2x1SM_SSISJ_SJ_fLi256ELi64ELNS4_4UMMA5MajorE0ELSP_0ELNSO_7ScaleInE0ELSQ_0EEEEEENS4_6LayoutINS5_IJSC_SC_SC_EEENS5_IJNSA_ILi0EEESV_SV_EEEEENS5_IJNS4_10UnderscoreESY_SY_EEEEENS4_18SM100_TMA_2SM_LOADENS4_14ComposedLayoutINS4_7SwizzleILi3ELi4ELi3EEENS4_18smem_ptr_flag_bitsILi16EEENST_INS5_IJNSA_ILi8EEESG_EEENS5_IJSG_SC_EEEEEEEvNS4_8identityES11_S1B_vS1C_EENS_8epilogue10collective18CollectiveEpilogueINS1E_23Sm100TmaWarpSpecializedILi3ELi2ELi32ELb1ELb0EEEJNS5_IJSH_SG_SH_EEENS5_IJNST_ISH_SC_EENST_INSA_ILi32EEESC_EEEEESJ_SK_SJ_SK_NS1E_6fusion15FusionCallbacksIS1I_NS1O_17LinearCombinationISJ_fSJ_fLNS_15FloatRoundStyleE2EEES1J_S1N_JEEENS4_5SM1004TMEM4LOAD26SM100_TMEM_LOAD_32dp32b32xENS4_13SM90_TMA_LOADENS12_INS13_ILi2ELi4ELi3EEES16_NST_INS5_IJS17_S1L_EEENS5_IJS1L_SC_EEEEEEENS4_39AutoVectorizingCopyWithAssumedAlignmentILi128EEENS4_14SM90_TMA_STOREES23_S25_S25_EEEvvEEEEvNT_6ParamsE,(.L_x_175 - _ZN7cutlass13device_kernelINS_4gemm6kernel13GemmUniversalIN4cute5tupleIJiiiiEEENS1_10collective13CollectiveMmaINS1_35MainloopSm100TmaUmmaWarpSpecializedILi4ELi2ELi4ENS5_IJNS4_1CILi2EEENSA_ILi1EEESC_EEEEENS5_IJNSA_ILi256EEENSA_ILi64EEENSA_ILi128EEEEEENS_6half_tENS5_IJlSC_lEEESJ_SK_NS4_8TiledMMAINS4_8MMA_AtomIJNS4_26SM100_MMA_F16BF16_2x1SM_SSISJ_SJ_fLi256ELi64ELNS4_4UMMA5MajorE0ELSP_0ELNSO_7ScaleInE0ELSQ_0EEEEEENS4_6LayoutINS5_IJSC_SC_SC_EEENS5_IJNSA_ILi0EEESV_SV_EEEEENS5_IJNS4_10UnderscoreESY_SY_EEEEENS4_18SM100_TMA_2SM_LOADENS4_14ComposedLayoutINS4_7SwizzleILi3ELi4ELi3EEENS4_18smem_ptr_flag_bitsILi16EEENST_INS5_IJNSA_ILi8EEESG_EEENS5_IJSG_SC_EEEEEEEvNS4_8identityES11_S1B_vS1C_EENS_8epilogue10collective18CollectiveEpilogueINS1E_23Sm100TmaWarpSpecializedILi3ELi2ELi32ELb1ELb0EEEJNS5_IJSH_SG_SH_EEENS5_IJNST_ISH_SC_EENST_INSA_ILi32EEESC_EEEEESJ_SK_SJ_SK_NS1E_6fusion15FusionCallbacksIS1I_NS1O_17LinearCombinationISJ_fSJ_fLNS_15FloatRoundStyleE2EEES1J_S1N_JEEENS4_5SM1004TMEM4LOAD26SM100_TMEM_LOAD_32dp32b32xENS4_13SM90_TMA_LOADENS12_INS13_ILi2ELi4ELi3EEES16_NST_INS5_IJS17_S1L_EEENS5_IJS1L_SC_EEEEEEENS4_39AutoVectorizingCopyWithAssumedAlignmentILi128EEENS4_14SM90_TMA_STOREES23_S25_S25_EEEvvEEEEvNT_6ParamsE)
        .other          _ZN7cutlass13device_kernelINS_4gemm6kernel13GemmUniversalIN4cute5tupleIJiiiiEEENS1_10collective13CollectiveMmaINS1_35MainloopSm100TmaUmmaWarpSpecializedILi4ELi2ELi4ENS5_IJNS4_1CILi2EEENSA_ILi1EEESC_EEEEENS5_IJNSA_ILi256EEENSA_ILi64EEENSA_ILi128EEEEEENS_6half_tENS5_IJlSC_lEEESJ_SK_NS4_8TiledMMAINS4_8MMA_AtomIJNS4_26SM100_MMA_F16BF16_2x1SM_SSISJ_SJ_fLi256ELi64ELNS4_4UMMA5MajorE0ELSP_0ELNSO_7ScaleInE0ELSQ_0EEEEEENS4_6LayoutINS5_IJSC_SC_SC_EEENS5_IJNSA_ILi0EEESV_SV_EEEEENS5_IJNS4_10UnderscoreESY_SY_EEEEENS4_18SM100_TMA_2SM_LOADENS4_14ComposedLayoutINS4_7SwizzleILi3ELi4ELi3EEENS4_18smem_ptr_flag_bitsILi16EEENST_INS5_IJNSA_ILi8EEESG_EEENS5_IJSG_SC_EEEEEEEvNS4_8identityES11_S1B_vS1C_EENS_8epilogue10collective18CollectiveEpilogueINS1E_23Sm100TmaWarpSpecializedILi3ELi2ELi32ELb1ELb0EEEJNS5_IJSH_SG_SH_EEENS5_IJNST_ISH_SC_EENST_INSA_ILi32EEESC_EEEEESJ_SK_SJ_SK_NS1E_6fusion15FusionCallbacksIS1I_NS1O_17LinearCombinationISJ_fSJ_fLNS_15FloatRoundStyleE2EEES1J_S1N_JEEENS4_5SM1004TMEM4LOAD26SM100_TMEM_LOAD_32dp32b32xENS4_13SM90_TMA_LOADENS12_INS13_ILi2ELi4ELi3EEES16_NST_INS5_IJS17_S1L_EEENS5_IJS1L_SC_EEEEEEENS4_39AutoVectorizingCopyWithAssumedAlignmentILi128EEENS4_14SM90_TMA_STOREES23_S25_S25_EEEvvEEEEvNT_6ParamsE,@"STO_CUDA_ENTRY STV_DEFAULT"
_ZN7cutlass13device_kernelINS_4gemm6kernel13GemmUniversalIN4cute5tupleIJiiiiEEENS1_10collective13CollectiveMmaINS1_35MainloopSm100TmaUmmaWarpSpecializedILi4ELi2ELi4ENS5_IJNS4_1CILi2EEENSA_ILi1EEESC_EEEEENS5_IJNSA_ILi256EEENSA_ILi64EEENSA_ILi128EEEEEENS_6half_tENS5_IJlSC_lEEESJ_SK_NS4_8TiledMMAINS4_8MMA_AtomIJNS4_26SM100_MMA_F16BF16_2x1SM_SSISJ_SJ_fLi256ELi64ELNS4_4UMMA5MajorE0ELSP_0ELNSO_7ScaleInE0ELSQ_0EEEEEENS4_6LayoutINS5_IJSC_SC_SC_EEENS5_IJNSA_ILi0EEESV_SV_EEEEENS5_IJNS4_10UnderscoreESY_SY_EEEEENS4_18SM100_TMA_2SM_LOADENS4_14ComposedLayoutINS4_7SwizzleILi3ELi4ELi3EEENS4_18smem_ptr_flag_bitsILi16EEENST_INS5_IJNSA_ILi8EEESG_EEENS5_IJSG_SC_EEEEEEEvNS4_8identityES11_S1B_vS1C_EENS_8epilogue10collective18CollectiveEpilogueINS1E_23Sm100TmaWarpSpecializedILi3ELi2ELi32ELb1ELb0EEEJNS5_IJSH_SG_SH_EEENS5_IJNST_ISH_SC_EENST_INSA_ILi32EEESC_EEEEESJ_SK_SJ_SK_NS1E_6fusion15FusionCallbacksIS1I_NS1O_17LinearCombinationISJ_fSJ_fLNS_15FloatRoundStyleE2EEES1J_S1N_JEEENS4_5SM1004TMEM4LOAD26SM100_TMEM_LOAD_32dp32b32xENS4_13SM90_TMA_LOADENS12_INS13_ILi2ELi4ELi3EEES16_NST_INS5_IJS17_S1L_EEENS5_IJS1L_SC_EEEEEEENS4_39AutoVectorizingCopyWithAssumedAlignmentILi128EEENS4_14SM90_TMA_STOREES23_S25_S25_EEEvvEEEEvNT_6ParamsE:
[----:B------:R-:W1:Y:S01]  /*0000*/  LDC R1, c[0x0][0x37c] ;  /* 0x0000df00ff017b82 */ /* 0x000e620000000800 */
[----:B------:R-:W2:Y:S01]  /*0010*/  S2R R97, SR_TID.X ;  /* 0x0000000000617919 */ /* 0x000ea20000002100 */
[----:B------:R-:W3:Y:S06]  /*0020*/  LDCU.64 UR6, c[0x0][0x890] ;  /* 0x00011200ff0677ac */ /* 0x000eec0008000a00 */
[----:B------:R-:W4:Y:S01]  /*0030*/  S2UR UR37, SR_CgaCtaId ;  /* 0x00000000002579c3 */ /* 0x000f220000008800 */
[----:B------:R-:W-:Y:S02]  /*0040*/  PRMT R92, RZ, 0x7610, R92 ;  /* 0x00007610ff5c7816 */ /* 0x000fe4000000005c */
[----:B------:R-:W-:Y:S01]  /*0050*/  ELECT P1, URZ, PT ;  /* 0x0000000000ff782f */ /* 0x000fe20003820000 */
[----:B------:R-:W1:Y:S01]  /*0060*/  LDCU.64 UR46, c[0x0][0x358] ;  /* 0x00006b00ff2e77ac */ /* 0x000e620008000a00 */
[----:B---3--:R-:W-:-:S04]  /*0070*/  UISETP.NE.U32.AND UP0, UPT, UR6, URZ, UPT ;  /* 0x000000ff0600728c */ /* 0x008fc8000bf05070 */
[----:B------:R-:W-:Y:S02]  /*0080*/  UISETP.NE.AND.EX UP0, UPT, UR7, URZ, UPT, UP0 ;  /* 0x000000ff0700728c */ /* 0x000fe4000bf05300 */
[----:B----4-:R-:W-:Y:S02]  /*0090*/  ULOP3.LUT UR5, UR37, 0x1, URZ, 0xc0, !UPT ;  /* 0x0000000125057892 */ /* 0x010fe4000f8ec0ff */
[----:B------:R-:W-:Y:S01]  /*00a0*/  ULOP3.LUT UR4, UR37, 0x1, URZ, 0x3c, !UPT ;  /* 0x0000000125047892 */ /* 0x000fe2000f8e3cff */
[----:B--2---:R-:W-:-:S05]  /*00b0*/  SHF.R.U32.HI R96, RZ, 0x5, R97 ;  /* 0x00000005ff607819 */ /* 0x004fca0000011661 */
[----:B------:R-:W2:Y:S02]  /*00c0*/  SHFL.IDX PT, R0, R96, RZ, 0x1f ;  /* 0x00001fff60007589 */ /* 0x000ea400000e0000 */
[----:B--2---:R-:W-:Y:S01]  /*00d0*/  R2UR UR10, R0 ;  /* 0x00000000000a72ca */ /* 0x004fe200000e0000 */
[----:B-1----:R-:W-:-:S14]  /*00e0*/  BRA.U UP0, `(.L_x_0) ;  /* 0x00000001002c7547 */ /* 0x002fdc000b800000 */
[----:B------:R-:W1:Y:S02]  /*00f0*/  LDCU.64 UR8, c[0x0][0x888] ;  /* 0x00011100ff0877ac */ /* 0x000e640008000a00 */
[----:B-1----:R-:W-:-:S04]  /*0100*/  UISETP.NE.U32.AND UP0, UPT, UR8, URZ, UPT ;  /* 0x000000ff0800728c */ /* 0x002fc8000bf05070 */
[----:B------:R-:W-:-:S09]  /*0110*/  UISETP.NE.AND.EX UP0, UPT, UR9, URZ, UPT, UP0 ;  /* 0x000000ff0900728c */ /* 0x000fd2000bf05300 */
[----:B------:R-:W-:Y:S05]  /*0120*/  BRA.U !UP0, `(.L_x_1) ;  /* 0x0000000108107547 */ /* 0x000fea000b800000 */
[----:B------:R-:W1:Y:S02]  /*0130*/  LDC.64 R2, c[0x0][0x888] ;  /* 0x00022200ff027b82 */ /* 0x000e640000000a00 */
[----:B-1----:R1:W5:Y:S01]  /*0140*/  LDG.E R49, desc[UR46][R2.64] ;  /* 0x0000002e02317981 */ /* 0x002362000c1e1900 */
[----:B------:R-:W-:Y:S01]  /*0150*/  HFMA2 R92, -RZ, RZ, 0, 5.9604644775390625e-08 ;  /* 0x00000001ff5c7431 */ /* 0x000fe200000001ff */
[----:B------:R-:W-:Y:S05]  /*0160*/  BRA `(.L_x_0) ;  /* 0x00000000000c7947 */ /* 0x000fea0003800000 */
.L_x_1:
[----:B------:R-:W1:Y:S01]  /*0170*/  LDCU UR8, c[0x0][0x880] ;  /* 0x00011000ff0877ac */ /* 0x000e620008000800 */
[----:B------:R-:W-:Y:S01]  /*0180*/  HFMA2 R92, -RZ, RZ, 0, 5.9604644775390625e-08 ;  /* 0x00000001ff5c7431 */ /* 0x000fe200000001ff */
[----:B-1----:R-:W-:-:S07]  /*0190*/  MOV R49, UR8 ;  /* 0x0000000800317c02 */ /* 0x002fce0008000f00 */
.L_x_0:
[----:B------:R-:W2:Y:S02]  /*01a0*/  LDCU.64 UR8, c[0x0][0x8b0] ;  /* 0x00011600ff0877ac */ /* 0x000ea40008000a00 */
[----:B--2---:R-:W-:-:S04]  /*01b0*/  UISETP.NE.U32.AND UP0, UPT, UR8, URZ, UPT ;  /* 0x000000ff0800728c */ /* 0x004fc8000bf05070 */
[----:B------:R-:W-:-:S09]  /*01c0*/  UISETP.NE.AND.EX UP0, UPT, UR9, URZ, UPT, UP0 ;  /* 0x000000ff0900728c */ /* 0x000fd2000bf05300 */
[----:B------:R-:W-:Y:S05]  /*01d0*/  BRA.U UP0, `(.L_x_2) ;  /* 0x0000000100247547 */ /* 0x000fea000b800000 */
[----:B------:R-:W2:Y:S02]  /*01e0*/  LDCU.64 UR8, c[0x0][0x8a8] ;  /* 0x00011500ff0877ac */ /* 0x000ea40008000a00 */
[----:B--2---:R-:W-:-:S04]  /*01f0*/  UISETP.NE.U32.AND UP0, UPT, UR8, URZ, UPT ;  /* 0x000000ff0800728c */ /* 0x004fc8000bf05070 */
[----:B------:R-:W-:-:S09]  /*0200*/  UISETP.NE.AND.EX UP0, UPT, UR9, URZ, UPT, UP0 ;  /* 0x000000ff0900728c */ /* 0x000fd2000bf05300 */
[----:B------:R-:W-:Y:S05]  /*0210*/  BRA.U !UP0, `(.L_x_3) ;  /* 0x00000001080c7547 */ /* 0x000fea000b800000 */
[----:B-1----:R-:W1:Y:S02]  /*0220*/  LDC.64 R2, c[0x0][0x8a8] ;  /* 0x00022a00ff027b82 */ /* 0x002e640000000a00 */
[----:B-1----:R2:W5:Y:S01]  /*0230*/  LDG.E R47, desc[UR46][R2.64] ;  /* 0x0000002e022f7981 */ /* 0x002562000c1e1900 */
[----:B------:R-:W-:Y:S05]  /*0240*/  BRA `(.L_x_2) ;  /* 0x0000000000087947 */ /* 0x000fea0003800000 */
.L_x_3:
[----:B------:R-:W2:Y:S02]  /*0250*/  LDCU UR8, c[0x0][0x8a0] ;  /* 0x00011400ff0877ac */ /* 0x000ea40008000800 */
[----:B--2---:R-:W-:Y:S02]  /*0260*/  MOV R47, UR8 ;  /* 0x00000008002f7c02 */ /* 0x004fe40008000f00 */
.L_x_2:
[----:B------:R-:W-:Y:S01]  /*0270*/  IMAD.U32 R0, RZ, RZ, UR10 ;  /* 0x0000000aff007e24 */ /* 0x000fe2000f8e00ff */
[----:B------:R-:W-:Y:S04]  /*0280*/  BSSY.RECONVERGENT B0, `(.L_x_4) ;  /* 0x000000c000007945 */ /* 0x000fe80003800200 */
[C---:B------:R-:W-:Y:S02]  /*0290*/  ISETP.NE.OR P2, PT, R0.reuse, 0x1, !P1 ;  /* 0x000000010000780c */ /* 0x040fe40004f45670 */
[----:B------:R-:W-:-:S11]  /*02a0*/  ISETP.NE.OR P0, PT, R0, 0x3, !P1 ;  /* 0x000000030000780c */ /* 0x000fd60004f05670 */
[----:B------:R-:W-:Y:S05]  /*02b0*/  @P2 BRA `(.L_x_5) ;  /* 0x0000000000202947 */ /* 0x000fea0003800000 */
[----:B------:R-:W3:Y:S02]  /*02c0*/  LDCU.64 UR8, c[0x0][0x348] ;  /* 0x00006900ff0877ac */ /* 0x000ee40008000a00 */
[----:B---3--:R-:W-:Y:S02]  /*02d0*/  UIADD3 UR12, UP1, UPT, UR8, 0x80, URZ ;  /* 0x00000080080c7890 */ /* 0x008fe4000ff3e0ff */
[----:B------:R-:W-:Y:S02]  /*02e0*/  UIADD3 UR8, UP0, UPT, UR8, 0x180, URZ ;  /* 0x0000018008087890 */ /* 0x000fe4000ff1e0ff */
[----:B------:R-:W-:Y:S02]  /*02f0*/  UIADD3.X UR13, UPT, UPT, URZ, UR9, URZ, UP1, !UPT ;  /* 0x00000009ff0d7290 */ /* 0x000fe40008ffe4ff */
[----:B------:R-:W-:-:S07]  /*0300*/  UIADD3.X UR9, UPT, UPT, URZ, UR9, URZ, UP0, !UPT ;  /* 0x00000009ff097290 */ /* 0x000fce00087fe4ff */
[----:B------:R3:W-:Y:S02]  /*0310*/  UTMACCTL.PF [UR12] ;  /* 0x000000000c0079b9 */ /* 0x0007e40008040000 */
[----:B------:R3:W-:Y:S02]  /*0320*/  UTMACCTL.PF [UR8] ;  /* 0x00000000080079b9 */ /* 0x0007e40008040000 */
[----:B---3--:R-:W-:Y:S01]  /*0330*/  NOP ;  /* 0x0000000000007918 */ /* 0x008fe20000000000 */
.L_x_5:
[----:B------:R-:W-:Y:S05]  /*0340*/  BSYNC.RECONVERGENT B0 ;  /* 0x0000000000007941 */ /* 0x000fea0003800200 */
.L_x_4:
[----:B------:R-:W-:Y:S04]  /*0350*/  BSSY.RECONVERGENT B0, `(.L_x_6) ;  /* 0x000000a000007945 */ /* 0x000fe80003800200 */
        /* <DEDUP_REMOVED lines=9> */
.L_x_7:
[----:B------:R-:W-:Y:S05]  /*03f0*/  BSYNC.RECONVERGENT B0 ;  /* 0x0000000000007941 */ /* 0x000fea0003800200 */
.L_x_6:
[----:B------:R-:W3:Y:S01]  /*0400*/  LDCU.64 UR8, c[0x0][0x888] ;  /* 0x00011100ff0877ac */ /* 0x000ee20008000a00 */
[----:B------:R-:W-:Y:S02]  /*0410*/  UISETP.EQ.U32.AND UP1, UPT, UR6, URZ, UPT ;  /* 0x000000ff0600728c */ /* 0x000fe4000bf22070 */
[----:B------:R-:W-:Y:S02]  /*0420*/  UPLOP3.LUT UP5, UPT, UPT, UPT, UPT, 0x80, 0x8 ;  /* 0x000000000008789c */ /* 0x000fe40003faf070 */
[----:B---3--:R-:W-:-:S04]  /*0430*/  UISETP.NE.U32.AND UP0, UPT, UR8, URZ, UPT ;  /* 0x000000ff0800728c */ /* 0x008fc8000bf05070 */
[----:B------:R-:W-:-:S04]  /*0440*/  UISETP.NE.AND.EX UP0, UPT, UR9, URZ, UPT, UP0 ;  /* 0x000000ff0900728c */ /* 0x000fc8000bf05300 */
[----:B------:R-:W-:-:S04]  /*0450*/  UISETP.EQ.OR.EX UP2, UPT, UR7, URZ, !UP0, UP1 ;  /* 0x000000ff0700728c */ /* 0x000fc8000c742710 */
[----:B------:R-:W-:-:S05]  /*0460*/  UP2UR UR53, UPR, URZ, 0x4 ;  /* 0x00000004ff357883 */ /* 0x000fca0008000000 */
[----:B------:R-:W-:Y:S07]  /*0470*/  BRA.U !UP2, `(.L_x_8) ;  /* 0x000000010a207547 */ /* 0x000fee000b800000 */
[----:B------:R-:W-:Y:S01]  /*0480*/  UISETP.NE.U32.AND UP2, UPT, UR6, URZ, UPT ;  /* 0x000000ff0600728c */ /* 0x000fe2000bf45070 */
[----:B-----5:R-:W-:Y:S01]  /*0490*/  FSETP.NEU.AND P0, PT, R49, RZ, PT ;  /* 0x000000ff3100720b */ /* 0x020fe20003f0d000 */
[----:B------:R-:W-:Y:S02]  /*04a0*/  USEL UR6, URZ, 0xffffffff, UP0 ;  /* 0xffffffffff067887 */ /* 0x000fe40008000000 */
[----:B------:R-:W-:-:S10]  /*04b0*/  UISETP.NE.AND.EX UP2, UPT, UR7, URZ, UPT, UP2 ;  /* 0x000000ff0700728c */ /* 0x000fd4000bf45320 */
[----:B------:R-:W-:Y:S01]  /*04c0*/  VOTEU.ANY UP1, P0 ;  /* 0x0000000000ff7886 */ /* 0x000fe20000020100 */
[----:B------:R-:W-:-:S04]  /*04d0*/  @!UP2 USEL UR6, URZ, 0xffffffff, UP1 ;  /* 0xffffffffff06a887 */ /* 0x000fc80008800000 */
[----:B------:R-:W-:-:S04]  /*04e0*/  ULOP3.LUT UR6, UR6, 0x1, URZ, 0xc0, !UPT ;  /* 0x0000000106067892 */ /* 0x000fc8000f8ec0ff */
[----:B------:R-:W-:-:S11]  /*04f0*/  UISETP.NE.U32.AND UP5, UPT, UR6, 0x1, UPT ;  /* 0x000000010600788c */ /* 0x000fd6000bfa5070 */
.L_x_8:
[----:B------:R-:W3:Y:S01]  /*0500*/  SHFL.IDX PT, R0, R96, RZ, 0x1f ;  /* 0x00001fff60007589 */ /* 0x000ee200000e0000 */
[----:B------:R-:W-:-:S04]  /*0510*/  UISETP.NE.AND UP1, UPT, UR10, 0x2, UPT ;  /* 0x000000020a00788c */ /* 0x000fc8000bf25270 */
[----:B------:R-:W-:Y:S02]  /*0520*/  UISETP.EQ.AND UP2, UPT, UR5, URZ, !UP1 ;  /* 0x000000ff0500728c */ /* 0x000fe4000cf42270 */
[----:B------:R-:W-:-:S04]  /*0530*/  USEL UR7, URZ, 0x1, UP1 ;  /* 0x00000001ff077887 */ /* 0x000fc80008800000 */
[----:B------:R-:W-:Y:S02]  /*0540*/  PLOP3.LUT P5, PT, P1, PT, UP2, 0x80, 0x8 ;  /* 0x000000000008781c */ /* 0x000fe40000faf028 */
[----:B---3--:R-:W-:-:S13]  /*0550*/  ISETP.NE.AND P0, PT, R0, RZ, PT ;  /* 0x000000ff0000720c */ /* 0x008fda0003f05270 */
[----:B------:R-:W-:Y:S05]  /*0560*/  @P0 BRA `(.L_x_9) ;  /* 0x0000000000440947 */ /* 0x000fea0003800000 */
[----:B------:R-:W-:Y:S01]  /*0570*/  UMOV UR8, 0x400 ;  /* 0x0000040000087882 */ /* 0x000fe20000000000 */
[----:B------:R-:W-:Y:S01]  /*0580*/  UMOV UR6, 0x1 ;  /* 0x0000000100067882 */ /* 0x000fe20000000000 */
[----:B------:R-:W-:Y:S02]  /*0590*/  ULEA UR8, UR37, UR8, 0x18 ;  /* 0x0000000825087291 */ /* 0x000fe4000f8ec0ff */
[----:B------:R-:W-:-:S04]  /*05a0*/  UIADD3 UR12, UPT, UPT, -UR6, 0x100000, URZ ;  /* 0x00100000060c7890 */ /* 0x000fc8000fffe1ff */
[----:B------:R-:W-:Y:S02]  /*05b0*/  USHF.L.U32 UR13, UR12, 0xb, URZ ;  /* 0x0000000b0c0d7899 */ /* 0x000fe400080006ff */
[----:B------:R-:W-:Y:S01]  /*05c0*/  USHF.L.U32 UR12, UR12, 0x1, URZ ;  /* 0x000000010c0c7899 */ /* 0x000fe200080006ff */
[----:B------:R-:W-:Y:S01]  /*05d0*/  ELECT P0, URZ, PT ;  /* 0x0000000000ff782f */ /* 0x000fe20003800000 */
[----:B------:R-:W3:Y:S10]  /*05e0*/  FENCE.VIEW.ASYNC.S ;  /* 0x00000000000073c6 */ /* 0x000ef40000000000 */
[----:B---3--:R3:W4:Y:S01]  /*05f0*/  SYNCS.EXCH.64 URZ, [UR8], UR12 ;  /* 0x0000000c08ff75b2 */ /* 0x0087220008000100 */
[----:B------:R3:W1:Y:S01]  /*0600*/  SYNCS.EXCH.64 URZ, [UR8+0x20], UR12 ;  /* 0x0000200c08ff75b2 */ /* 0x0006620008000100 */
[----:B------:R3:W1:Y:S01]  /*0610*/  SYNCS.EXCH.64 URZ, [UR8+0x8], UR12 ;  /* 0x0000080c08ff75b2 */ /* 0x0006620008000100 */
[----:B------:R3:W1:Y:S01]  /*0620*/  SYNCS.EXCH.64 URZ, [UR8+0x28], UR12 ;  /* 0x0000280c08ff75b2 */ /* 0x0006620008000100 */
[----:B------:R3:W1:Y:S01]  /*0630*/  SYNCS.EXCH.64 URZ, [UR8+0x10], UR12 ;  /* 0x0000100c08ff75b2 */ /* 0x0006620008000100 */
[----:B------:R3:W1:Y:S01]  /*0640*/  SYNCS.EXCH.64 URZ, [UR8+0x30], UR12 ;  /* 0x0000300c08ff75b2 */ /* 0x0006620008000100 */
[----:B------:R3:W1:Y:S01]  /*0650*/  SYNCS.EXCH.64 URZ, [UR8+0x18], UR12 ;  /* 0x0000180c08ff75b2 */ /* 0x0006620008000100 */
[----:B------:R3:W1:Y:S01]  /*0660*/  SYNCS.EXCH.64 URZ, [UR8+0x38], UR12 ;  /* 0x0000380c08ff75b2 */ /* 0x0006620008000100 */
[----:B------:R-:W-:Y:S01]  /*0670*/  NOP ;  /* 0x0000000000007918 */ /* 0x000fe20000000000 */
.L_x_9:
[----:B------:R-:W2:Y:S01]  /*0680*/  SHFL.IDX PT, R0, R96, RZ, 0x1f ;  /* 0x00001fff60007589 */ /* 0x000ea200000e0000 */
[----:B------:R-:W-:Y:S01]  /*0690*/  NOP ;  /* 0x0000000000007918 */ /* 0x000fe20000000000 */
[----:B--2---:R-:W-:-:S13]  /*06a0*/  ISETP.NE.AND P0, PT, R0, 0x1, PT ;  /* 0x000000010000780c */ /* 0x004fda0003f05270 */
[----:B------:R-:W-:Y:S05]  /*06b0*/  @P0 BRA `(.L_x_10) ;  /* 0x00000000004c0947 */ /* 0x000fea0003800000 */
[----:B------:R-:W-:Y:S01]  /*06c0*/  UMOV UR9, 0x400 ;  /* 0x0000040000097882 */ /* 0x000fe20000000000 */
[----:B---3--:R-:W-:Y:S01]  /*06d0*/  UMOV UR8, 0x20 ;  /* 0x0000002000087882 */ /* 0x008fe20000000000 */
[----:B------:R-:W-:Y:S01]  /*06e0*/  UMOV UR6, 0x80 ;  /* 0x0000008000067882 */ /* 0x000fe20000000000 */
[----:B------:R-:W-:Y:S02]  /*06f0*/  ULEA UR9, UR37, UR9, 0x18 ;  /* 0x0000000925097291 */ /* 0x000fe4000f8ec0ff */
[----:B------:R-:W-:-:S04]  /*0700*/  UIADD3 UR12, UPT, UPT, -UR8, 0x100000, URZ ;  /* 0x00100000080c7890 */ /* 0x000fc8000fffe1ff */
[----:B------:R-:W-:Y:S02]  /*0710*/  USHF.L.U32 UR13, UR12, 0xb, URZ ;  /* 0x0000000b0c0d7899 */ /* 0x000fe400080006ff */
[----:B------:R-:W-:Y:S02]  /*0720*/  USHF.L.U32 UR12, UR12, 0x1, URZ ;  /* 0x000000010c0c7899 */ /* 0x000fe400080006ff */
[----:B------:R-:W-:-:S04]  /*0730*/  UIADD3 UR14, UPT, UPT, -UR6, 0x100000, URZ ;  /* 0x00100000060e7890 */ /* 0x000fc8000fffe1ff */
[----:B------:R-:W-:Y:S02]  /*0740*/  USHF.L.U32 UR15, UR14, 0xb, URZ ;  /* 0x0000000b0e0f7899 */ /* 0x000fe400080006ff */
[----:B------:R-:W-:Y:S01]  /*0750*/  USHF.L.U32 UR14, UR14, 0x1, URZ ;  /* 0x000000010e0e7899 */ /* 0x000fe200080006ff */
[----:B------:R-:W-:Y:S01]  /*0760*/  ELECT P0, URZ, PT ;  /* 0x0000000000ff782f */ /* 0x000fe20003800000 */
[----:B------:R-:W2:Y:S02]  /*0770*/  FENCE.VIEW.ASYNC.S ;  /* 0x00000000000073c6 */ /* 0x000ea40000000000 */
[----:B--2---:R2:W3:Y:S08]  /*0780*/  SYNCS.EXCH.64 URZ, [UR9+0x40], UR12 ;  /* 0x0000400c09ff75b2 */ /* 0x0044f00008000100 */
[----:B------:R2:W1:Y:S01]  /*0790*/  SYNCS.EXCH.64 URZ, [UR9+0x58], UR14 ;  /* 0x0000580e09ff75b2 */ /* 0x0004620008000100 */
[----:B------:R2:W1:Y:S01]  /*07a0*/  SYNCS.EXCH.64 URZ, [UR9+0x48], UR12 ;  /* 0x0000480c09ff75b2 */ /* 0x0004620008000100 */
[----:B------:R2:W1:Y:S01]  /*07b0*/  SYNCS.EXCH.64 URZ, [UR9+0x60], UR14 ;  /* 0x0000600e09ff75b2 */ /* 0x0004620008000100 */
[----:B------:R2:W1:Y:S01]  /*07c0*/  SYNCS.EXCH.64 URZ, [UR9+0x50], UR12 ;  /* 0x0000500c09ff75b2 */ /* 0x0004620008000100 */
[----:B------:R2:W1:Y:S01]  /*07d0*/  SYNCS.EXCH.64 URZ, [UR9+0x68], UR14 ;  /* 0x0000680e09ff75b2 */ /* 0x0004620008000100 */
[----:B------:R-:W-:Y:S01]  /*07e0*/  NOP ;  /* 0x0000000000007918 */ /* 0x000fe20000000000 */
.L_x_10:
[----:B------:R-:W4:Y:S01]  /*07f0*/  SHFL.IDX PT, R0, R96, RZ, 0x1f ;  /* 0x00001fff60007589 */ /* 0x000f2200000e0000 */
[----:B------:R-:W-:Y:S01]  /*0800*/  NOP ;  /* 0x0000000000007918 */ /* 0x000fe20000000000 */
[----:B----4-:R-:W-:-:S13]  /*0810*/  ISETP.NE.AND P0, PT, R0, 0x3, PT ;  /* 0x000000030000780c */ /* 0x010fda0003f05270 */
[----:B------:R-:W-:Y:S05]  /*0820*/  @P0 BRA `(.L_x_11) ;  /* 0x00000000002c0947 */ /* 0x000fea0003800000 */
[----:B---3--:R-:W-:Y:S01]  /*0830*/  UMOV UR8, 0x400 ;  /* 0x0000040000087882 */ /* 0x008fe20000000000 */
[----:B------:R-:W-:Y:S01]  /*0840*/  UMOV UR6, 0x20 ;  /* 0x0000002000067882 */ /* 0x000fe20000000000 */
[----:B------:R-:W-:Y:S02]  /*0850*/  ULEA UR8, UR37, UR8, 0x18 ;  /* 0x0000000825087291 */ /* 0x000fe4000f8ec0ff */
[----:B--2---:R-:W-:-:S04]  /*0860*/  UIADD3 UR12, UPT, UPT, -UR6, 0x100000, URZ ;  /* 0x00100000060c7890 */ /* 0x004fc8000fffe1ff */
[----:B------:R-:W-:Y:S02]  /*0870*/  USHF.L.U32 UR13, UR12, 0xb, URZ ;  /* 0x0000000b0c0d7899 */ /* 0x000fe400080006ff */
[----:B------:R-:W-:Y:S01]  /*0880*/  USHF.L.U32 UR12, UR12, 0x1, URZ ;  /* 0x000000010c0c7899 */ /* 0x000fe200080006ff */
[----:B------:R-:W-:Y:S01]  /*0890*/  ELECT P0, URZ, PT ;  /* 0x0000000000ff782f */ /* 0x000fe20003800000 */
[----:B------:R-:W2:Y:S10]  /*08a0*/  FENCE.VIEW.ASYNC.S ;  /* 0x00000000000073c6 */ /* 0x000eb40000000000 */
[----:B--2---:R4:W2:Y:S01]  /*08b0*/  SYNCS.EXCH.64 URZ, [UR8+0x70], UR12 ;  /* 0x0000700c08ff75b2 */ /* 0x0048a20008000100 */
[----:B------:R4:W3:Y:S02]  /*08c0*/  SYNCS.EXCH.64 URZ, [UR8+0x78], UR12 ;  /* 0x0000780c08ff75b2 */ /* 0x0008e40008000100 */
[----:B----4-:R-:W-:Y:S01]  /*08d0*/  NOP ;  /* 0x0000000000007918 */ /* 0x010fe20000000000 */
.L_x_11:
[----:B------:R-:W4:Y:S01]  /*08e0*/  SHFL.IDX PT, R0, R96, RZ, 0x1f ;  /* 0x00001fff60007589 */ /* 0x000f2200000e0000 */
[----:B------:R-:W-:Y:S01]  /*08f0*/  NOP ;  /* 0x0000000000007918 */ /* 0x000fe20000000000 */
[----:B----4-:R-:W-:-:S13]  /*0900*/  ISETP.NE.AND P0, PT, R0, 0x4, PT ;  /* 0x000000040000780c */ /* 0x010fda0003f05270 */
[----:B------:R-:W-:Y:S05]  /*0910*/  @P0 BRA `(.L_x_12) ;  /* 0x0000000000480947 */ /* 0x000fea0003800000 */
[----:B--2---:R-:W-:Y:S01]  /*0920*/  UMOV UR9, 0x1e0 ;  /* 0x000001e000097882 */ /* 0x004fe20000000000 */
[----:B---3--:R-:W-:Y:S01]  /*0930*/  UMOV UR8, 0x400 ;  /* 0x0000040000087882 */ /* 0x008fe20000000000 */
[----:B------:R-:W-:Y:S01]  /*0940*/  USEL UR9, UR9, 0x1a0, UP5 ;  /* 0x000001a009097887 */ /* 0x000fe2000a800000 */
        /* <DEDUP_REMOVED lines=10> */
[----:B--2---:R4:W2:Y:S08]  /*09f0*/  SYNCS.EXCH.64 URZ, [UR8+0x80], UR12 ;  /* 0x0000800c08ff75b2 */ /* 0x0048b00008000100 */
[----:B------:R4:W3:Y:S01]  /*0a00*/  SYNCS.EXCH.64 URZ, [UR8+0x90], UR14 ;  /* 0x0000900e08ff75b2 */ /* 0x0008e20008000100 */
[----:B------:R4:W1:Y:S01]  /*0a10*/  SYNCS.EXCH.64 URZ, [UR8+0x88], UR12 ;  /* 0x0000880c08ff75b2 */ /* 0x0008620008000100 */
[----:B------:R4:W1:Y:S02]  /*0a20*/  SYNCS.EXCH.64 URZ, [UR8+0x98], UR14 ;  /* 0x0000980e08ff75b2 */ /* 0x0008640008000100 */
[----:B----4-:R-:W-:Y:S01]  /*0a30*/  NOP ;  /* 0x0000000000007918 */ /* 0x010fe20000000000 */
.L_x_12:
[----:B------:R-:W4:Y:S01]  /*0a40*/  SHFL.IDX PT, R0, R96, RZ, 0x1f ;  /* 0x00001fff60007589 */ /* 0x000f2200000e0000 */
[----:B------:R-:W-:Y:S01]  /*0a50*/  NOP ;  /* 0x0000000000007918 */ /* 0x000fe20000000000 */
[----:B----4-:R-:W-:-:S13]  /*0a60*/  ISETP.NE.AND P0, PT, R0, 0x5, PT ;  /* 0x000000050000780c */ /* 0x010fda0003f05270 */
[----:B------:R-:W-:Y:S05]  /*0a70*/  @P0 BRA `(.L_x_13) ;  /* 0x0000000000540947 */ /* 0x000fea0003800000 */
[----:B--2---:R-:W-:Y:S01]  /*0a80*/  UMOV UR9, 0x400 ;  /* 0x0000040000097882 */ /* 0x004fe20000000000 */
        /* <DEDUP_REMOVED lines=14> */
[----:B------:R4:W1:Y:S01]  /*0b70*/  SYNCS.EXCH.64 URZ, [UR9+0xc8], UR14 ;  /* 0x0000c80e09ff75b2 */ /* 0x0008620008000100 */
[----:B------:R4:W1:Y:S01]  /*0b80*/  SYNCS.EXCH.64 URZ, [UR9+0xb0], UR12 ;  /* 0x0000b00c09ff75b2 */ /* 0x0008620008000100 */
[----:B------:R4:W1:Y:S01]  /*0b90*/  SYNCS.EXCH.64 URZ, [UR9+0xd0], UR14 ;  /* 0x0000d00e09ff75b2 */ /* 0x0008620008000100 */
[----:B------:R4:W1:Y:S01]  /*0ba0*/  SYNCS.EXCH.64 URZ, [UR9+0xb8], UR12 ;  /* 0x0000b80c09ff75b2 */ /* 0x0008620008000100 */
[----:B------:R4:W1:Y:S02]  /*0bb0*/  SYNCS.EXCH.64 URZ, [UR9+0xd8], UR14 ;  /* 0x0000d80e09ff75b2 */ /* 0x0008640008000100 */
[----:B----4-:R-:W-:Y:S01]  /*0bc0*/  NOP ;  /* 0x0000000000007918 */ /* 0x010fe20000000000 */
.L_x_13:
[----:B------:R-:W4:Y:S01]  /*0bd0*/  SHFL.IDX PT, R0, R96, RZ, 0x1f ;  /* 0x00001fff60007589 */ /* 0x000f2200000e0000 */
[----:B------:R-:W-:Y:S01]  /*0be0*/  ISETP.NE.OR P1, PT, RZ, UR10, !P1 ;  /* 0x0000000aff007c0c */ /* 0x000fe2000cf25670 */
        /* <DEDUP_REMOVED lines=12> */
[----:B------:R4:W3:Y:S01]  /*0cb0*/  SYNCS.EXCH.64 URZ, [UR8+0xf0], UR12 ;  /* 0x0000f00c08ff75b2 */ /* 0x0008e20008000100 */
[----:B------:R4:W1:Y:S01]  /*0cc0*/  SYNCS.EXCH.64 URZ, [UR8+0xe8], UR12 ;  /* 0x0000e80c08ff75b2 */ /* 0x0008620008000100 */
[----:B------:R4:W1:Y:S02]  /*0cd0*/  SYNCS.EXCH.64 URZ, [UR8+0xf8], UR12 ;  /* 0x0000f80c08ff75b2 */ /* 0x0008640008000100 */
[----:B----4-:R-:W-:Y:S01]  /*0ce0*/  NOP ;  /* 0x0000000000007918 */ /* 0x010fe20000000000 */
.L_x_14:
[----:B------:R-:W-:Y:S01]  /*0cf0*/  VOTEU.ALL UP1, P1 ;  /* 0x0000000000ff7886 */ /* 0x000fe20000820000 */
[----:B---3--:R-:W3:Y:S01]  /*0d00*/  LDCU UR8, c[0x0][0x36c] ;  /* 0x00006d80ff0877ac */ /* 0x008ee20008000800 */
[----:B------:R-:W-:Y:S01]  /*0d10*/  NOP ;  /* 0x0000000000007918 */ /* 0x000fe20000000000 */
[----:B------:R-:W-:Y:S01]  /*0d20*/  LOP3.LUT R10, R97, 0x1f, RZ, 0xc0, !PT ;  /* 0x0000001f610a7812 */ /* 0x000fe200078ec0ff */
[----:B--2---:R-:W-:Y:S01]  /*0d30*/  UMOV UR12, 0x20 ;  /* 0x00000020000c7882 */ /* 0x004fe20000000000 */
[----:B------:R-:W-:Y:S01]  /*0d40*/  @!UP1 UMOV UR6, 0x400 ;  /* 0x0000040000069882 */ /* 0x000fe20000000000 */
[----:B------:R-:W-:-:S04]  /*0d50*/  @!UP1 UIADD3 UR12, UPT, UPT, -UR12, 0x100000, URZ ;  /* 0x001000000c0c9890 */ /* 0x000fc8000fffe1ff */
[----:B------:R-:W-:Y:S02]  /*0d60*/  @!UP1 USHF.L.U32 UR13, UR12, 0xb, URZ ;  /* 0x0000000b0c0d9899 */ /* 0x000fe400080006ff */
[----:B------:R-:W-:Y:S02]  /*0d70*/  @!UP1 USHF.L.U32 UR12, UR12, 0x1, URZ ;  /* 0x000000010c0c9899 */ /* 0x000fe400080006ff */
[----:B------:R-:W-:Y:S01]  /*0d80*/  @!UP1 ULEA UR6, UR37, UR6, 0x18 ;  /* 0x0000000625069291 */ /* 0x000fe2000f8ec0ff */
[----:B------:R-:W-:Y:S01]  /*0d90*/  VOTEU.ALL UP1, P1 ;  /* 0x0000000000ff7886 */ /* 0x000fe20000820000 */
[----:B------:R-:W-:Y:S01]  /*0da0*/  UISETP.NE.AND UP4, UPT, UR10, URZ, UPT ;  /* 0x000000ff0a00728c */ /* 0x000fe2000bf85270 */
[----:B------:R-:W2:Y:S09]  /*0db0*/  FENCE.VIEW.ASYNC.S ;  /* 0x00000000000073c6 */ /* 0x000eb20000000000 */
[----:B--2---:R2:W4:Y:S01]  /*0dc0*/  @!UP1 SYNCS.EXCH.64 URZ, [UR6+0x100], UR12 ;  /* 0x0001000c06ff95b2 */ /* 0x0045220008000100 */
[----:B---3--:R-:W-:-:S09]  /*0dd0*/  UISETP.EQ.U32.AND UP1, UPT, UR8, 0x1, UPT ;  /* 0x000000010800788c */ /* 0x008fd2000bf22070 */
[----:B------:R-:W-:Y:S05]  /*0de0*/  BRA.U !UP1, `(.L_x_15) ;  /* 0x0000000109087547 */ /* 0x000fea000b800000 */
[----:B-1--4-:R-:W-:Y:S01]  /*0df0*/  UCGABAR_ARV ;  /* 0x00000000000079c7 */ /* 0x012fe20008000000 */
[----:B------:R-:W-:Y:S05]  /*0e00*/  BRA `(.L_x_16) ;  /* 0x0000000000047947 */ /* 0x000fea0003800000 */
.L_x_15:
[----:B-1--4-:R-:W-:Y:S01]  /*0e10*/  NOP ;  /* 0x0000000000007918 */ /* 0x012fe20000000000 */
.L_x_16:
[----:B------:R-:W1:Y:S01]  /*0e20*/  S2R R15, SR_CTAID.Y ;  /* 0x00000000000f7919 */ /* 0x000e620000002600 */
[----:B------:R-:W-:-:S05]  /*0e30*/  CS2R.32 R91, SR_CgaSize ;  /* 0x00000000005b7805 */ /* 0x000fca0000008a00 */
[----:B------:R-:W-:-:S05]  /*0e40*/  IMAD R91, R91, -0xa0, RZ ;  /* 0xffffff605b5b7824 */ /* 0x000fca00078e02ff */
[----:B--2---:R-:W-:-:S14]  /*0e50*/  R2UR UR6, R91 ;  /* 0x000000005b0672ca */ /* 0x004fdc00000e0000 */
[----:B------:R-:W2:Y:S01]  /*0e60*/  LDCU UR6, c[0x0][UR6+0x2b4] ;  /* 0x00005680060677ac */ /* 0x000ea20008000800 */
[----:B------:R-:W-:-:S05]  /*0e70*/  CS2R.32 R0, SR_CgaSize ;  /* 0x0000000000007805 */ /* 0x000fca0000008a00 */
[----:B------:R-:W-:-:S06]  /*0e80*/  IMAD R0, R0, -0xa0, RZ ;  /* 0xffffff6000007824 */ /* 0x000fcc00078e02ff */
[----:B------:R-:W3:Y:S01]  /*0e90*/  LDC R0, c[0x0][R0+0x2a4] ;  /* 0x0000a90000007b82 */ /* 0x000ee20000000800 */
[----:B------:R-:W-:Y:S01]  /*0ea0*/  PRMT R8, RZ, 0x7610, R8 ;  /* 0x00007610ff087816 */ /* 0x000fe20000000008 */
[----:B------:R-:W4:Y:S01]  /*0eb0*/  S2R R9, SR_CTAID.X ;  /* 0x0000000000097919 */ /* 0x000f220000002500 */
[----:B------:R-:W-:-:S05]  /*0ec0*/  CS2R.32 R91, SR_CgaSize ;  /* 0x00000000005b7805 */ /* 0x000fca0000008a00 */
[----:B------:R-:W-:-:S05]  /*0ed0*/  IMAD R91, R91, -0xa0, RZ ;  /* 0xffffff605b5b7824 */ /* 0x000fca00078e02ff */
[----:B------:R-:W-:-:S14]  /*0ee0*/  R2UR UR8, R91 ;  /* 0x000000005b0872ca */ /* 0x000fdc00000e0000 */
[----:B------:R-:W3:Y:S01]  /*0ef0*/  LDCU UR8, c[0x0][UR8+0x2b0] ;  /* 0x00005600080877ac */ /* 0x000ee20008000800 */
[----:B------:R-:W-:Y:S01]  /*0f00*/  UISETP.NE.AND UP2, UPT, UR10, 0x2, UPT ;  /* 0x000000020a00788c */ /* 0x000fe2000bf45270 */
[----:B------:R-:W2:Y:S01]  /*0f10*/  LDC R11, c[0x0][0xb24] ;  /* 0x0002c900ff0b7b82 */ /* 0x000ea20000000800 */
[----:B------:R-:W-:-:S05]  /*0f20*/  CS2R.32 R2, SR_CgaSize ;  /* 0x0000000000027805 */ /* 0x000fca0000008a00 */
[----:B------:R-:W-:-:S06]  /*0f30*/  IMAD R2, R2, -0xa0, RZ ;  /* 0xffffff6002027824 */ /* 0x000fcc00078e02ff */
[----:B------:R-:W3:Y:S08]  /*0f40*/  LDC R2, c[0x0][R2+0x2a0] ;  /* 0x0000a80002027b82 */ /* 0x000ef00000000800 */
[----:B------:R-:W3:Y:S01]  /*0f50*/  LDC R40, c[0x0][0xb24] ;  /* 0x0002c900ff287b82 */ /* 0x000ee20000000800 */
[----:B-1----:R-:W-:-:S07]  /*0f60*/  I2FP.F32.U32 R90, R15 ;  /* 0x0000000f005a7245 */ /* 0x002fce0000201000 */
[----:B------:R-:W1:Y:S01]  /*0f70*/  S2UR UR36, SR_CTAID.Z ;  /* 0x00000000002479c3 */ /* 0x000e620000002700 */
[----:B--2---:R-:W-:Y:S01]  /*0f80*/  ISETP.GE.AND P0, PT, R11, 0x1, PT ;  /* 0x000000010b00780c */ /* 0x004fe20003f06270 */
[----:B----4-:R-:W-:Y:S01]  /*0f90*/  IMAD.MOV.U32 R14, RZ, RZ, R9 ;  /* 0x000000ffff0e7224 */ /* 0x010fe200078e0009 */
[----:B------:R-:W-:Y:S01]  /*0fa0*/  I2FP.F32.U32 R91, R9 ;  /* 0x00000009005b7245 */ /* 0x000fe20000201000 */
[----:B------:R-:W-:Y:S01]  /*0fb0*/  FMUL R90, R90, UR6 ;  /* 0x000000065a5a7c20 */ /* 0x000fe20008400000 */
[----:B------:R-:W2:Y:S03]  /*0fc0*/  LDCU UR6, c[0x0][0xb30] ;  /* 0x00016600ff0677ac */ /* 0x000ea60008000800 */
[----:B---3--:R-:W-:Y:S02]  /*0fd0*/  FMUL R91, R91, UR8 ;  /* 0x000000085b5b7c20 */ /* 0x008fe40008400000 */
[----:B------:R-:W3:Y:S08]  /*0fe0*/  F2I.U32.TRUNC.NTZ R90, R90 ;  /* 0x0000005a005a7305 */ /* 0x000ef0000020f000 */
[----:B------:R-:W4:Y:S01]  /*0ff0*/  F2I.U32.TRUNC.NTZ R91, R91 ;  /* 0x0000005b005b7305 */ /* 0x000f22000020f000 */
[----:B--2---:R-:W-:Y:S01]  /*1000*/  UISETP.NE.AND UP3, UPT, UR6, 0x1, UPT ;  /* 0x000000010600788c */ /* 0x004fe2000bf65270 */
[----:B---3--:R-:W-:-:S05]  /*1010*/  IADD3 R90, PT, PT, -R90, RZ, RZ ;  /* 0x000000ff5a5a7210 */ /* 0x008fca0007ffe1ff */
[----:B------:R-:W-:Y:S01]  /*1020*/  IMAD R90, R0, R90, R15 ;  /* 0x0000005a005a7224 */ /* 0x000fe200078e020f */
[----:B------:R-:W-:Y:S01]  /*1030*/  PRMT R0, RZ, 0x7610, R0 ;  /* 0x00007610ff007816 */ /* 0x000fe20000000000 */
[----:B----4-:R-:W-:-:S04]  /*1040*/  IMAD.MOV R91, RZ, RZ, -R91 ;  /* 0x000000ffff5b7224 */ /* 0x010fc800078e0a5b */
[----:B------:R-:W-:Y:S01]  /*1050*/  IMAD R91, R2, R91, R9 ;  /* 0x0000005b025b7224 */ /* 0x000fe200078e0209 */
[----:B-1----:R-:W-:Y:S06]  /*1060*/  BRA.U UP4, `(.L_x_17) ;  /* 0x0000000104247547 */ /* 0x002fec000b800000 */
[----:B------:R-:W-:Y:S01]  /*1070*/  ISETP.NE.AND P1, PT, R90, RZ, PT ;  /* 0x000000ff5a00720c */ /* 0x000fe20003f25270 */
[----:B------:R-:W-:Y:S01]  /*1080*/  IMAD.MOV.U32 R0, RZ, RZ, 0x3 ;  /* 0x00000003ff007424 */ /* 0x000fe200078e00ff */
[C---:B------:R-:W-:Y:S02]  /*1090*/  LOP3.LUT R2, R91.reuse, 0xfffffffe, RZ, 0xc0, !PT ;  /* 0xfffffffe5b027812 */ /* 0x040fe400078ec0ff */
[----:B------:R-:W-:Y:S02]  /*10a0*/  ISETP.LT.U32.OR P1, PT, R91, 0x2, !P1 ;  /* 0x000000025b00780c */ /* 0x000fe40004f21470 */
[----:B------:R-:W-:Y:S02]  /*10b0*/  SHF.L.U32 R0, R0, R2, RZ ;  /* 0x0000000200007219 */ /* 0x000fe400000006ff */
[----:B------:R-:W-:Y:S02]  /*10c0*/  SEL R4, RZ, 0x1, !P1 ;  /* 0x00000001ff047807 */ /* 0x000fe40004800000 */
[----:B------:R-:W-:-:S05]  /*10d0*/  SEL R3, RZ, 0x2, !P1 ;  /* 0x00000002ff037807 */ /* 0x000fca0004800000 */
[----:B------:R-:W-:-:S05]  /*10e0*/  IMAD.IADD R3, R4, 0x1, R3 ;  /* 0x0000000104037824 */ /* 0x000fca00078e0203 */
[----:B------:R-:W-:Y:S02]  /*10f0*/  PRMT R8, R3, 0x7610, R8 ;  /* 0x0000761003087816 */ /* 0x000fe40000000008 */
.L_x_17:
[----:B------:R-:W-:Y:S05]  /*1100*/  @!P0 BRA `(.L_x_18) ;  /* 0x0000000000b88947 */ /* 0x000fea0003800000 */
[----:B------:R-:W1:Y:S01]  /*1110*/  LDC.64 R4, c[0x0][0xb18] ;  /* 0x0002c600ff047b82 */ /* 0x000e620000000a00 */
[----:B------:R-:W-:-:S07]  /*1120*/  ISETP.NE.AND P0, PT, R11, 0x1, PT ;  /* 0x000000010b00780c */ /* 0x000fce0003f05270 */
[----:B------:R-:W2:Y:S08]  /*1130*/  LDC R14, c[0x0][0xb0c] ;  /* 0x0002c300ff0e7b82 */ /* 0x000eb00000000800 */
[----:B------:R-:W3:Y:S08]  /*1140*/  LDC R16, c[0x0][0x370] ;  /* 0x0000dc00ff107b82 */ /* 0x000ef00000000800 */
[----:B------:R-:W4:Y:S01]  /*1150*/  LDC R13, c[0x0][0x374] ;  /* 0x0000dd00ff0d7b82 */ /* 0x000f220000000800 */
[----:B-1----:R-:W-:-:S07]  /*1160*/  ISETP.NE.AND P1, PT, R4, 0x1, PT ;  /* 0x000000010400780c */ /* 0x002fce0003f25270 */
[----:B------:R-:W3:Y:S01]  /*1170*/  LDC.64 R6, c[0x0][0xb10] ;  /* 0x0002c400ff067b82 */ /* 0x000ee20000000a00 */
[----:B--2---:R-:W-:-:S07]  /*1180*/  ISETP.NE.AND P2, PT, R14, 0x1, PT ;  /* 0x000000010e00780c */ /* 0x004fce0003f45270 */
[----:B------:R-:W1:Y:S08]  /*1190*/  LDC R12, c[0x0][0xb20] ;  /* 0x0002c800ff0c7b82 */ /* 0x000e700000000800 */
[----:B------:R-:W2:Y:S01]  /*11a0*/  LDC.64 R2, c[0x0][0xb28] ;  /* 0x0002ca00ff027b82 */ /* 0x000ea20000000a00 */
[----:B----4-:R-:W-:-:S04]  /*11b0*/  IMAD.HI.U32 R17, R13, R5, RZ ;  /* 0x000000050d117227 */ /* 0x010fc800078e00ff */
[----:B------:R-:W-:-:S04]  /*11c0*/  IMAD.HI.U32 R5, R15, R5, RZ ;  /* 0x000000050f057227 */ /* 0x000fc800078e00ff */
[----:B---3--:R-:W-:-:S05]  /*11d0*/  IMAD.HI.U32 R18, R16, R6, RZ ;  /* 0x0000000610127227 */ /* 0x008fca00078e00ff */
[-C--:B------:R-:W-:Y:S01]  /*11e0*/  @P2 SHF.R.U32.HI R16, RZ, R7.reuse, R18 ;  /* 0x00000007ff102219 */ /* 0x080fe20000011612 */
[----:B------:R-:W-:Y:S01]  /*11f0*/  IMAD.HI.U32 R18, R9, R6, RZ ;  /* 0x0000000609127227 */ /* 0x000fe200078e00ff */
[-C--:B-1----:R-:W-:Y:S02]  /*1200*/  @P1 SHF.R.U32.HI R13, RZ, R12.reuse, R17 ;  /* 0x0000000cff0d1219 */ /* 0x082fe40000011611 */
[----:B------:R-:W-:Y:S02]  /*1210*/  SHF.R.U32.HI R5, RZ, R12, R5 ;  /* 0x0000000cff057219 */ /* 0x000fe40000011605 */
[----:B------:R-:W-:Y:S02]  /*1220*/  SHF.R.U32.HI R18, RZ, R7, R18 ;  /* 0x00000007ff127219 */ /* 0x000fe40000011612 */
[----:B------:R-:W-:Y:S01]  /*1230*/  SEL R5, R15, R5, !P1 ;  /* 0x000000050f057207 */ /* 0x000fe20004800000 */
[----:B--2---:R-:W-:Y:S01]  /*1240*/  IMAD.HI.U32 R17, R13, R2, RZ ;  /* 0x000000020d117227 */ /* 0x004fe200078e00ff */
[----:B------:R-:W-:-:S03]  /*1250*/  SEL R18, R9, R18, !P2 ;  /* 0x0000001209127207 */ /* 0x000fc60005000000 */
[----:B------:R-:W-:Y:S01]  /*1260*/  IMAD.HI.U32 R6, R16, R2, RZ ;  /* 0x0000000210067227 */ /* 0x000fe200078e00ff */
[----:B------:R-:W-:-:S04]  /*1270*/  @P0 SHF.R.U32.HI R13, RZ, R3, R17 ;  /* 0x00000003ff0d0219 */ /* 0x000fc80000011611 */
[----:B------:R-:W-:Y:S01]  /*1280*/  @P0 SHF.R.U32.HI R16, RZ, R3, R6 ;  /* 0x00000003ff100219 */ /* 0x000fe20000011606 */
[----:B------:R-:W-:-:S04]  /*1290*/  IMAD R13, R13, R11, RZ ;  /* 0x0000000b0d0d7224 */ /* 0x000fc800078e02ff */
[----:B------:R-:W-:Y:S01]  /*12a0*/  IMAD R6, R16, R11, RZ ;  /* 0x0000000b10067224 */ /* 0x000fe200078e02ff */
[----:B------:R-:W-:-:S04]  /*12b0*/  ISETP.GE.AND P1, PT, R5, R13, PT ;  /* 0x0000000d0500720c */ /* 0x000fc80003f26270 */
[----:B------:R-:W-:Y:S01]  /*12c0*/  ISETP.GE.OR P1, PT, R18, R6, P1 ;  /* 0x000000061200720c */ /* 0x000fe20000f26670 */
[----:B------:R-:W-:-:S05]  /*12d0*/  IMAD.HI.U32 R6, R5, R2, RZ ;  /* 0x0000000205067227 */ /* 0x000fca00078e00ff */
[----:B------:R-:W-:-:S04]  /*12e0*/  SHF.R.U32.HI R6, RZ, R3, R6 ;  /* 0x00000003ff067219 */ /* 0x000fc80000011606 */
[----:B------:R-:W-:-:S03]  /*12f0*/  SEL R6, R5, R6, !P0 ;  /* 0x0000000605067207 */ /* 0x000fc60004000000 */
[----:B------:R-:W-:Y:S01]  /*1300*/  @!P1 IMAD.HI.U32 R7, R18, R2, RZ ;  /* 0x0000000212079227 */ /* 0x000fe200078e00ff */
[----:B------:R-:W-:-:S04]  /*1310*/  IADD3 R2, PT, PT, -R6, RZ, RZ ;  /* 0x000000ff06027210 */ /* 0x000fc80007ffe1ff */
[----:B------:R-:W-:Y:S01]  /*1320*/  @!P1 SHF.R.U32.HI R3, RZ, R3, R7 ;  /* 0x00000003ff039219 */ /* 0x000fe20000011607 */
[----:B------:R-:W-:Y:S01]  /*1330*/  IMAD R2, R11, R2, R5 ;  /* 0x000000020b027224 */ /* 0x000fe200078e0205 */
[----:B------:R-:W-:Y:S02]  /*1340*/  IADD3 R7, PT, PT, -R5, RZ, RZ ;  /* 0x000000ff05077210 */ /* 0x000fe40007ffe1ff */
[----:B------:R-:W-:-:S03]  /*1350*/  @!P1 SEL R3, R18, R3, !P0 ;  /* 0x0000000312039207 */ /* 0x000fc60004000000 */
[----:B------:R-:W-:Y:S02]  /*1360*/  IMAD R7, R4, R7, R15 ;  /* 0x0000000704077224 */ /* 0x000fe400078e020f */
[--C-:B------:R-:W-:Y:S02]  /*1370*/  @!P1 IMAD.IADD R6, R6, 0x1, -R3.reuse ;  /* 0x0000000106069824 */ /* 0x100fe400078e0a03 */
[----:B------:R-:W-:Y:S01]  /*1380*/  @!P1 IMAD R3, R2, R16, R3 ;  /* 0x0000001002039224 */ /* 0x000fe200078e0203 */
[----:B------:R-:W-:Y:S01]  /*1390*/  IADD3 R2, PT, PT, -R18, RZ, RZ ;  /* 0x000000ff12027210 */ /* 0x000fe20007ffe1ff */
[----:B------:R-:W-:Y:S02]  /*13a0*/  @!P1 IMAD R5, R6, R11, R18 ;  /* 0x0000000b06059224 */ /* 0x000fe400078e0212 */
[----:B------:R-:W-:Y:S02]  /*13b0*/  @!P1 IMAD.MOV.U32 R18, RZ, RZ, R3 ;  /* 0x000000ffff129224 */ /* 0x000fe400078e0003 */
[----:B------:R-:W-:-:S02]  /*13c0*/  IMAD R2, R14, R2, R9 ;  /* 0x000000020e027224 */ /* 0x000fc400078e0209 */
[----:B------:R-:W-:Y:S02]  /*13d0*/  IMAD R15, R5, R4, R7 ;  /* 0x00000004050f7224 */ /* 0x000fe400078e0207 */
[----:B------:R-:W-:Y:S02]  /*13e0*/  IMAD R14, R18, R14, R2 ;  /* 0x0000000e120e7224 */ /* 0x000fe400078e0202 */
.L_x_18:
[----:B------:R-:W-:Y:S05]  /*13f0*/  BRA.U UP3, `(.L_x_19) ;  /* 0x0000000103407547 */ /* 0x000fea000b800000 */
[----:B------:R-:W1:Y:S08]  /*1400*/  LDC.64 R4, c[0x0][0xb10] ;  /* 0x0002c400ff047b82 */ /* 0x000e700000000a00 */
[----:B------:R-:W2:Y:S08]  /*1410*/  LDC.64 R2, c[0x0][0xb18] ;  /* 0x0002c600ff027b82 */ /* 0x000eb00000000a00 */
[----:B------:R-:W3:Y:S08]  /*1420*/  LDC R6, c[0x0][0xb20] ;  /* 0x0002c800ff067b82 */ /* 0x000ef00000000800 */
[----:B------:R-:W4:Y:S01]  /*1430*/  LDC R7, c[0x0][0xb0c] ;  /* 0x0002c300ff077b82 */ /* 0x000f220000000800 */
[----:B-1----:R-:W-:-:S05]  /*1440*/  IMAD.HI.U32 R4, R14, R4, RZ ;  /* 0x000000040e047227 */ /* 0x002fca00078e00ff */
[----:B------:R-:W-:Y:S01]  /*1450*/  SHF.R.U32.HI R4, RZ, R5, R4 ;  /* 0x00000005ff047219 */ /* 0x000fe20000011604 */
[----:B--2---:R-:W-:Y:S01]  /*1460*/  IMAD.HI.U32 R3, R15, R3, RZ ;  /* 0x000000030f037227 */ /* 0x004fe200078e00ff */
[----:B------:R-:W-:-:S04]  /*1470*/  ISETP.NE.AND P0, PT, R2, 0x1, PT ;  /* 0x000000010200780c */ /* 0x000fc80003f05270 */
[----:B---3--:R-:W-:-:S04]  /*1480*/  SHF.R.U32.HI R3, RZ, R6, R3 ;  /* 0x00000006ff037219 */ /* 0x008fc80000011603 */
[----:B------:R-:W-:Y:S02]  /*1490*/  SEL R3, R15, R3, !P0 ;  /* 0x000000030f037207 */ /* 0x000fe40004000000 */
[----:B----4-:R-:W-:-:S04]  /*14a0*/  ISETP.NE.AND P1, PT, R7, 0x1, PT ;  /* 0x000000010700780c */ /* 0x010fc80003f25270 */
[----:B------:R-:W-:-:S05]  /*14b0*/  SEL R5, R14, R4, !P1 ;  /* 0x000000040e057207 */ /* 0x000fca0004800000 */
[----:B------:R-:W-:Y:S02]  /*14c0*/  IMAD.IADD R4, R3, 0x1, -R5 ;  /* 0x0000000103047824 */ /* 0x000fe400078e0a05 */
[----:B------:R-:W-:Y:S02]  /*14d0*/  IMAD.IADD R3, R5, 0x1, -R3 ;  /* 0x0000000105037824 */ /* 0x000fe400078e0a03 */
[----:B------:R-:W-:Y:S02]  /*14e0*/  IMAD R14, R4, R7, R14 ;  /* 0x00000007040e7224 */ /* 0x000fe400078e020e */
[----:B------:R-:W-:Y:S02]  /*14f0*/  IMAD R15, R3, R2, R15 ;  /* 0x00000002030f7224 */ /* 0x000fe400078e020f */
.L_x_19:
[----:B------:R-:W-:Y:S05]  /*1500*/  BRA.U !UP1, `(.L_x_20) ;  /* 0x00000001090c7547 */ /* 0x000fea000b800000 */
[----:B------:R-:W-:Y:S01]  /*1510*/  UCGABAR_WAIT ;  /* 0x0000000000007dc7 */ /* 0x000fe20008000000 */
[----:B------:R-:W-:Y:S01]  /*1520*/  CCTL.IVALL ;  /* 0x00000000ff00798f */ /* 0x000fe20002000000 */
[----:B------:R-:W-:Y:S05]  /*1530*/  BRA `(.L_x_21) ;  /* 0x0000000000047947 */ /* 0x000fea0003800000 */
.L_x_20:
[----:B------:R-:W-:Y:S06]  /*1540*/  BAR.SYNC.DEFER_BLOCKING 0x0 ;  /* 0x0000000000007b1d */ /* 0x000fec0000010000 */
.L_x_21:
[----:B------:R-:W-:Y:S05]  /*1550*/  BRA.U UP2, `(.L_x_22) ;  /* 0x00000015020c7547 */ /* 0x000fea000b800000 */
[----:B------:R-:W1:Y:S01]  /*1560*/  LDCU UR15, c[0x0][0x38c] ;  /* 0x00007180ff0f77ac */ /* 0x000e620008000800 */
[----:B------:R-:W2:Y:S01]  /*1570*/  LDC R8, c[0x0][0x370] ;  /* 0x0000dc00ff087b82 */ /* 0x000ea20000000800 */
[C---:B------:R-:W-:Y:S01]  /*1580*/  IMAD.SHL.U32 R19, R9.reuse, 0x20, RZ ;  /* 0x0000002009137824 */ /* 0x040fe200078e00ff */
[----:B------:R-:W-:Y:S01]  /*1590*/  PLOP3.LUT P1, PT, PT, PT, UP5, 0x80, 0x8 ;  /* 0x000000000008781c */ /* 0x000fe20003f2f058 */
[----:B------:R-:W-:Y:S01]  /*15a0*/  UISETP.NE.AND UP1, UPT, UR10, URZ, UPT ;  /* 0x000000ff0a00728c */ /* 0x000fe2000bf25270 */
[----:B------:R-:W-:Y:S01]  /*15b0*/  ISETP.NE.AND P4, PT, R10, RZ, P5 ;  /* 0x000000ff0a00720c */ /* 0x000fe20002f85270 */
[----:B------:R-:W-:Y:S01]  /*15c0*/  IMAD.SHL.U32 R18, R9, 0x80, RZ ;  /* 0x0000008009127824 */ /* 0x000fe200078e00ff */
[----:B------:R-:W-:Y:S01]  /*15d0*/  PLOP3.LUT P1, PT, P1, PT, PT, 0x8, 0x80 ;  /* 0x000000000080781c */ /* 0x000fe20000f2e170 */
[----:B------:R-:W-:Y:S01]  /*15e0*/  IMAD.MOV.U32 R17, RZ, RZ, 0x1 ;  /* 0x00000001ff117424 */ /* 0x000fe200078e00ff */
[----:B------:R-:W3:Y:S01]  /*15f0*/  LDC R0, c[0x0][0x374] ;  /* 0x0000dd00ff007b82 */ /* 0x000ee20000000800 */
[----:B------:R-:W-:Y:S01]  /*1600*/  IMAD.MOV.U32 R16, RZ, RZ, RZ ;  /* 0x000000ffff107224 */ /* 0x000fe200078e00ff */
[----:B------:R-:W-:Y:S01]  /*1610*/  CS2R R12, SRZ ;  /* 0x00000000000c7805 */ /* 0x000fe2000001ff00 */
[----:B------:R-:W-:Y:S01]  /*1620*/  IMAD.MOV.U32 R11, RZ, RZ, 0x1 ;  /* 0x00000001ff0b7424 */ /* 0x000fe200078e00ff */
[----:B------:R-:W-:Y:S01]  /*1630*/  LOP3.LUT R19, R19, 0x20, RZ, 0xc0, !PT ;  /* 0x0000002013137812 */ /* 0x000fe200078ec0ff */
[----:B------:R-:W4:Y:S01]  /*1640*/  LDCU.64 UR30, c[0x0][0x348] ;  /* 0x00006900ff1e77ac */ /* 0x000f220008000a00 */
[----:B-1----:R-:W-:-:S02]  /*1650*/  UIADD3 UR4, UPT, UPT, UR15, 0x7f, URZ ;  /* 0x0000007f0f047890 */ /* 0x002fc4000fffe0ff */
[----:B------:R-:W-:Y:S02]  /*1660*/  USEL UR7, UR7, 0x2, UP1 ;  /* 0x0000000207077887 */ /* 0x000fe40008800000 */
[----:B------:R-:W-:Y:S01]  /*1670*/  USHF.R.S32.HI UR22, URZ, 0x1f, UR4 ;  /* 0x0000001fff167899 */ /* 0x000fe20008011404 */
[----:B------:R-:W-:-:S03]  /*1680*/  UMOV UR13, URZ ;  /* 0x000000ff000d7c82 */ /* 0x000fc60008000000 */
[----:B------:R-:W-:Y:S02]  /*1690*/  ULEA.HI UR22, UR22, UR4, URZ, 0x7 ;  /* 0x0000000416167291 */ /* 0x000fe4000f8f38ff */
[----:B------:R-:W-:Y:S02]  /*16a0*/  UIADD3 UR4, UPT, UPT, UR15, -0x1, URZ ;  /* 0xffffffff0f047890 */ /* 0x000fe4000fffe0ff */
[----:B------:R-:W-:Y:S02]  /*16b0*/  USHF.R.S32.HI UR22, URZ, 0x7, UR22 ;  /* 0x00000007ff167899 */ /* 0x000fe40008011416 */
[----:B------:R-:W-:Y:S02]  /*16c0*/  UISETP.GE.U32.AND UP2, UPT, UR4, -0xff, UPT ;  /* 0xffffff010400788c */ /* 0x000fe4000bf46070 */
[----:B------:R-:W-:Y:S02]  /*16d0*/  UISETP.LT.U32.AND UP0, UPT, UR22, 0x4, UPT ;  /* 0x000000041600788c */ /* 0x000fe4000bf01070 */
[----:B------:R-:W-:-:S02]  /*16e0*/  UIADD3 UR15, UPT, UPT, UR15, 0xfe, URZ ;  /* 0x000000fe0f0f7890 */ /* 0x000fc4000fffe0ff */
[----:B------:R-:W-:-:S04]  /*16f0*/  USEL UR21, UR22, 0x4, UP0 ;  /* 0x0000000416157887 */ /* 0x000fc80008000000 */
[----:B------:R-:W-:Y:S02]  /*1700*/  UIADD3 UR6, UPT, UPT, UR21, -0x1, URZ ;  /* 0xffffffff15067890 */ /* 0x000fe4000fffe0ff */
[----:B------:R-:W-:Y:S02]  /*1710*/  @UP2 UIADD3 UR6, UPT, UPT, UR21, URZ, URZ ;  /* 0x000000ff15062290 */ /* 0x000fe4000fffe0ff */
[----:B------:R-:W-:Y:S02]  /*1720*/  UIADD3 UR14, UPT, UPT, UR22, -UR21, URZ ;  /* 0x80000015160e7290 */ /* 0x000fe4000fffe0ff */
[----:B------:R-:W-:Y:S02]  /*1730*/  UIADD3 UR5, UPT, UPT, UR6, 0x1, URZ ;  /* 0x0000000106057890 */ /* 0x000fe4000fffe0ff */
[----:B--2-4-:R-:W-:-:S12]  /*1740*/  UIADD3 UR6, UPT, UPT, -UR6, URZ, URZ ;  /* 0x000000ff06067290 */ /* 0x014fd8000fffe1ff */
.L_x_42:
[----:B------:R-:W-:Y:S01]  /*1750*/  UISETP.NE.AND UP0, UPT, UR37, URZ, UPT ;  /* 0x000000ff2500728c */ /* 0x000fe2000bf05270 */
[----:B------:R-:W1:Y:S08]  /*1760*/  S2UR UR37, SR_CgaCtaId ;  /* 0x00000000002579c3 */ /* 0x000e700000008800 */
[----:B------:R-:W-:Y:S05]  /*1770*/  BRA.U UP0, `(.L_x_23) ;  /* 0x0000000100347547 */ /* 0x000fea000b800000 */
[----:B------:R-:W2:Y:S01]  /*1780*/  S2R R2, SR_CgaCtaId ;  /* 0x0000000000027919 */ /* 0x000ea20000008800 */
[----:B------:R-:W-:-:S04]  /*1790*/  MOV R3, 0x400 ;  /* 0x0000040000037802 */ /* 0x000fc80000000f00 */
[----:B--2---:R-:W-:Y:S02]  /*17a0*/  LEA R2, R2, R3, 0x18 ;  /* 0x0000000302027211 */ /* 0x004fe400078ec0ff */
[----:B------:R-:W-:-:S03]  /*17b0*/  SHF.L.U32 R3, R11, 0x1f, RZ ;  /* 0x0000001f0b037819 */ /* 0x000fc600000006ff */
[----:B------:R-:W-:-:S04]  /*17c0*/  IMAD R2, R12, 0x8, R2 ;  /* 0x000000080c027824 */ /* 0x000fc800078e0202 */
[----:B------:R-:W2:Y:S02]  /*17d0*/  SYNCS.PHASECHK.TRANS64.TRYWAIT P0, [R2+URZ+0xf0], R3 ;  /* 0x0000f003020075a7 */ /* 0x000ea400080011ff */
[----:B--2---:R-:W-:Y:S05]  /*17e0*/  @!P0 BRA `(.L_x_24) ;  /* 0x0000006400d48947 */ /* 0x004fea0003800000 */
.L_x_133:
[----:B------:R-:W-:Y:S01]  /*17f0*/  VIADD R12, R12, 0x1 ;  /* 0x000000010c0c7836 */ /* 0x000fe20000000000 */
[----:B------:R2:W-:Y:S04]  /*1800*/  SYNCS.ARRIVE.TRANS64.A1T0 RZ, [R2+URZ+0xe0], RZ ;  /* 0x0000e0ff02ff79a7 */ /* 0x0005e800081000ff */
[----:B------:R-:W-:-:S04]  /*1810*/  ISETP.NE.AND P0, PT, R12, 0x2, PT ;  /* 0x000000020c00780c */ /* 0x000fc80003f05270 */
[----:B------:R-:W-:Y:S02]  /*1820*/  SEL R12, R12, RZ, P0 ;  /* 0x000000ff0c0c7207 */ /* 0x000fe40000000000 */
[----:B--2---:R-:W-:-:S04]  /*1830*/  SEL R2, RZ, 0x1, P0 ;  /* 0x00000001ff027807 */ /* 0x004fc80000000000 */
[----:B------:R-:W-:-:S07]  /*1840*/  LOP3.LUT R11, R11, R2, RZ, 0x3c, !PT ;  /* 0x000000020b0b7212 */ /* 0x000fce00078e3cff */
.L_x_23:
[----:B------:R-:W-:Y:S01]  /*1850*/  UMOV UR4, 0x400 ;  /* 0x0000040000047882 */ /* 0x000fe20000000000 */
[----:B------:R-:W-:Y:S01]  /*1860*/  SHF.L.U32 R2, R17, 0x1f, RZ ;  /* 0x0000001f11027819 */ /* 0x000fe200000006ff */
[----:B-1----:R-:W-:Y:S01]  /*1870*/  ULEA UR4, UR37, UR4, 0x18 ;  /* 0x0000000425047291 */ /* 0x002fe2000f8ec0ff */
[----:B------:R-:W-:Y:S01]  /*1880*/  R2UR UR35, R18 ;  /* 0x00000000122372ca */ /* 0x000fe200000e0000 */
[----:B------:R-:W-:Y:S01]  /*1890*/  UISETP.GE.U32.AND UP0, UPT, UR15, 0xff, UPT ;  /* 0x000000ff0f00788c */ /* 0x000fe2000bf06070 */
[----:B------:R-:W-:Y:S01]  /*18a0*/  R2UR UR19, R19 ;  /* 0x00000000131372ca */ /* 0x000fe200000e0000 */
[----:B------:R-:W-:Y:S01]  /*18b0*/  ULEA UR8, UR13, UR4, 0x3 ;  /* 0x000000040d087291 */ /* 0x000fe2000f8e18ff */
[----:B------:R-:W-:-:S08]  /*18c0*/  UMOV UR23, URZ ;  /* 0x000000ff00177c82 */ /* 0x000fd00008000000 */
[----:B------:R1:W2:Y:S01]  /*18d0*/  SYNCS.PHASECHK.TRANS64.TRYWAIT P0, [UR8+0x20], R2 ;  /* 0x00002002ff0075a7 */ /* 0x0002a20008001108 */
[----:B------:R-:W-:-:S13]  /*18e0*/  R2UR UR8, R15 ;  /* 0x000000000f0872ca */ /* 0x000fda00000e0000 */
[----:B------:R-:W-:Y:S01]  /*18f0*/  ULEA UR19, UR8, UR19, 0x6 ;  /* 0x0000001308137291 */ /* 0x000fe2000f8e30ff */
[----:B-1----:R-:W-:-:S05]  /*1900*/  LEA.HI R2, R14, R14, RZ, 0x1 ;  /* 0x0000000e0e027211 */ /* 0x002fca00078f08ff */
[----:B------:R-:W-:-:S05]  /*1910*/  IMAD.SHL.U32 R2, R2, 0x80, RZ ;  /* 0x0000008002027824 */ /* 0x000fca00078e00ff */
[----:B------:R-:W-:-:S04]  /*1920*/  LOP3.LUT R2, R2, 0xffffff00, RZ, 0xc0, !PT ;  /* 0xffffff0002027812 */ /* 0x000fc800078ec0ff */
[----:B------:R-:W-:-:S13]  /*1930*/  R2UR UR9, R2 ;  /* 0x00000000020972ca */ /* 0x000fda00000e0000 */
[----:B------:R-:W-:Y:S01]  /*1940*/  ULOP3.LUT UR35, UR9, 0x80, UR35, 0xf8, !UPT ;  /* 0x0000008009237892 */ /* 0x000fe2000f8ef823 */
[----:B------:R-:W-:Y:S11]  /*1950*/  BRA.U !UP0, `(.L_x_25) ;  /* 0x0000000108f07547 */ /* 0x000ff6000b800000 */
[----:B------:R-:W-:Y:S01]  /*1960*/  UMOV UR29, UR6 ;  /* 0x00000006001d7c82 */ /* 0x000fe20008000000 */
[----:B------:R-:W-:Y:S01]  /*1970*/  UMOV UR44, UR13 ;  /* 0x0000000d002c7c82 */ /* 0x000fe20008000000 */
[----:B------:R-:W-:-:S05]  /*1980*/  UMOV UR26, 0x40 ;  /* 0x00000040001a7882 */ /* 0x000fca0000000000 */
.L_x_31:
[----:B------:R-:W-:Y:S01]  /*1990*/  ULEA UR33, UR44, UR4, 0x3 ;  /* 0x000000042c217291 */ /* 0x000fe2000f8e18ff */
[----:B------:R-:W-:Y:S01]  /*19a0*/  @P5 MOV R3, 0x14000 ;  /* 0x0001400000035802 */ /* 0x000fe20000000f00 */
[----:B--2-4-:R-:W-:Y:S10]  /*19b0*/  @P0 BRA `(.L_x_26) ;  /* 0x00000000000c0947 */ /* 0x014ff40003800000 */
[----:B------:R-:W-:-:S04]  /*19c0*/  SHF.L.U32 R4, R17, 0x1f, RZ ;  /* 0x0000001f11047819 */ /* 0x000fc800000006ff */
[----:B------:R-:W1:Y:S02]  /*19d0*/  SYNCS.PHASECHK.TRANS64.TRYWAIT P0, [UR33+0x20], R4 ;  /* 0x00002004ff0075a7 */ /* 0x000e640008001121 */
[----:B-1----:R-:W-:Y:S05]  /*19e0*/  @!P0 BRA `(.L_x_27) ;  /* 0x0000006400688947 */ /* 0x002fea0003800000 */
.L_x_26:
[----:B------:R2:W-:Y:S01]  /*19f0*/  @P5 SYNCS.ARRIVE.TRANS64 RZ, [UR33], R3 ;  /* 0x00000003ffff59a7 */ /* 0x0005e20008000021 */
[----:B------:R-:W-:Y:S02]  /*1a00*/  ULOP3.LUT UR8, UR7, 0x2, URZ, 0xfc, !UPT ;  /* 0x0000000207087892 */ /* 0x000fe4000f8efcff */
[----:B------:R-:W-:Y:S02]  /*1a10*/  UIADD3 UR29, UPT, UPT, UR29, 0x1, URZ ;  /* 0x000000011d1d7890 */ /* 0x000fe4000fffe0ff */
[----:B------:R-:W-:Y:S02]  /*1a20*/  UISETP.NE.AND UP0, UPT, UR8, 0x2, UPT ;  /* 0x000000020800788c */ /* 0x000fe4000bf05270 */
[----:B------:R-:W-:-:S07]  /*1a30*/  UISETP.NE.AND UP2, UPT, UR29, 0x1, UPT ;  /* 0x000000011d00788c */ /* 0x000fce000bf45270 */
[----:B------:R-:W-:Y:S05]  /*1a40*/  BRA.U UP0, `(.L_x_28) ;  /* 0x0000000100047547 */ /* 0x000fea000b800000 */
[----:B------:R-:W-:Y:S05]  /*1a50*/  BPT.TRAP 0x1 ;  /* 0x000000040000795c */ /* 0x000fea0000300000 */
.L_x_28:
[----:B------:R-:W-:Y:S04]  /*1a60*/  BSSY.RECONVERGENT B0, `(.L_x_29) ;  /* 0x0000003000007945 */ /* 0x000fe80003800200 */
[----:B------:R-:W-:Y:S05]  /*1a70*/  @!P4 BRA `(.L_x_30) ;  /* 0x000000000004c947 */ /* 0x000fea0003800000 */
[----:B------:R-:W-:Y:S05]  /*1a80*/  BPT.TRAP 0x1 ;  /* 0x000000040000795c */ /* 0x000fea0000300000 */
.L_x_30:
[----:B------:R-:W-:Y:S05]  /*1a90*/  BSYNC.RECONVERGENT B0 ;  /* 0x0000000000007941 */ /* 0x000fea0003800200 */
.L_x_29:
[----:B------:R-:W-:Y:S02]  /*1aa0*/  UIADD3 UR13, UPT, UPT, UR44, 0x1, URZ ;  /* 0x000000012c0d7890 */ /* 0x000fe4000fffe0ff */
[----:B------:R-:W-:Y:S02]  /*1ab0*/  ULEA UR24, UR44, UR4, 0xf ;  /* 0x000000042c187291 */ /* 0x000fe4000f8e78ff */
[----:B------:R-:W-:Y:S02]  /*1ac0*/  UISETP.NE.AND UP0, UPT, UR13, 0x4, UPT ;  /* 0x000000040d00788c */ /* 0x000fe4000bf05270 */
[----:B------:R-:W-:Y:S02]  /*1ad0*/  UIADD3 UR42, UP1, UPT, UR30, 0x80, URZ ;  /* 0x000000801e2a7890 */ /* 0x000fe4000ff3e0ff */
[----:B------:R-:W-:Y:S02]  /*1ae0*/  USEL UR9, URZ, 0x1, UP0 ;  /* 0x00000001ff097887 */ /* 0x000fe40008000000 */
[----:B------:R-:W-:-:S02]  /*1af0*/  USEL UR13, UR13, URZ, UP0 ;  /* 0x000000ff0d0d7287 */ /* 0x000fc40008000000 */
[----:B------:R-:W-:Y:S02]  /*1b00*/  UIADD3 UR40, UP0, UPT, UR30, 0x180, URZ ;  /* 0x000001801e287890 */ /* 0x000fe4000ff1e0ff */
[----:B------:R-:W-:Y:S01]  /*1b10*/  ULEA UR8, UR13, UR4, 0x3 ;  /* 0x000000040d087291 */ /* 0x000fe2000f8e18ff */
[----:B------:R-:W-:Y:S01]  /*1b20*/  LOP3.LUT R17, R17, UR9, RZ, 0x3c, !PT ;  /* 0x0000000911117c12 */ /* 0x000fe2000f8e3cff */
[----:B------:R-:W-:Y:S02]  /*1b30*/  UIADD3 UR34, UPT, UPT, UR26, -0x40, URZ ;  /* 0xffffffc01a227890 */ /* 0x000fe4000fffe0ff */
[----:B------:R-:W-:Y:S01]  /*1b40*/  ULOP3.LUT UR33, UR33, 0xfefffff8, URZ, 0xc0, !UPT ;  /* 0xfefffff821217892 */ /* 0x000fe2000f8ec0ff */
[----:B-1----:R-:W-:Y:S01]  /*1b50*/  SHF.L.U32 R2, R17, 0x1f, RZ ;  /* 0x0000001f11027819 */ /* 0x002fe200000006ff */
[----:B------:R-:W-:Y:S02]  /*1b60*/  UIADD3.X UR43, UPT, UPT, URZ, UR31, URZ, UP1, !UPT ;  /* 0x0000001fff2b7290 */ /* 0x000fe40008ffe4ff */
[----:B------:R-:W-:Y:S01]  /*1b70*/  UIADD3 UR32, UPT, UPT, UR24, 0x6400, URZ ;  /* 0x0000640018207890 */ /* 0x000fe2000fffe0ff */
[----:B------:R1:W4:Y:S01]  /*1b80*/  SYNCS.PHASECHK.TRANS64.TRYWAIT P0, [UR8+0x20], R2 ;  /* 0x00002002ff0075a7 */ /* 0x0003220008001108 */
[----:B------:R-:W-:-:S02]  /*1b90*/  ULEA UR8, UR44, UR4, 0xd ;  /* 0x000000042c087291 */ /* 0x000fc4000f8e68ff */
[----:B------:R-:W-:Y:S02]  /*1ba0*/  UIADD3 UR24, UPT, UPT, UR24, 0xa400, URZ ;  /* 0x0000a40018187890 */ /* 0x000fe4000fffe0ff */
[----:B------:R-:W-:Y:S02]  /*1bb0*/  UIADD3.X UR41, UPT, UPT, URZ, UR31, URZ, UP0, !UPT ;  /* 0x0000001fff297290 */ /* 0x000fe400087fe4ff */
[----:B------:R-:W-:Y:S02]  /*1bc0*/  UIADD3 UR16, UPT, UPT, UR8, 0x26400, URZ ;  /* 0x0002640008107890 */ /* 0x000fe4000fffe0ff */
[----:B------:R-:W-:Y:S01]  /*1bd0*/  UIADD3 UR8, UPT, UPT, UR8, 0x27400, URZ ;  /* 0x0002740008087890 */ /* 0x000fe2000fffe0ff */
[----:B------:R-:W-:Y:S01]  /*1be0*/  UMOV UR38, 0x0 ;  /* 0x0000000000267882 */ /* 0x000fe20000000000 */
[----:B------:R-:W-:Y:S01]  /*1bf0*/  UMOV UR39, 0x10000000 ;  /* 0x1000000000277882 */ /* 0x000fe20000000000 */
[----:B------:R-:W-:Y:S01]  /*1c00*/  UMOV UR27, UR35 ;  /* 0x00000023001b7c82 */ /* 0x000fe20008000000 */
[----:B------:R-:W-:Y:S01]  /*1c10*/  UMOV UR28, UR36 ;  /* 0x00000024001c7c82 */ /* 0x000fe20008000000 */
[----:B------:R-:W-:Y:S01]  /*1c20*/  UMOV UR25, UR33 ;  /* 0x0000002100197c82 */ /* 0x000fe20008000000 */
[----:B------:R-:W-:Y:S01]  /*1c30*/  UMOV UR20, UR36 ;  /* 0x0000002400147c82 */ /* 0x000fe20008000000 */
[----:B------:R-:W-:Y:S01]  /*1c40*/  UMOV UR17, UR33 ;  /* 0x0000002100117c82 */ /* 0x000fe20008000000 */
[----:B------:R-:W-:Y:S01]  /*1c50*/  UMOV UR18, UR34 ;  /* 0x0000002200127c82 */ /* 0x000fe20008000000 */
[----:B------:R-:W-:Y:S01]  /*1c60*/  UTMALDG.3D.2CTA [UR32], [UR42], desc[UR38] ;  /* 0x000026202a0075b4 */ /* 0x000fe20008211000 */
[----:B------:R-:W-:Y:S01]  /*1c70*/  UMOV UR10, UR26 ;  /* 0x0000001a000a7c82 */ /* 0x000fe20008000000 */
[----:B------:R-:W-:Y:S01]  /*1c80*/  UMOV UR11, UR19 ;  /* 0x00000013000b7c82 */ /* 0x000fe20008000000 */
[----:B------:R-:W-:Y:S01]  /*1c90*/  UMOV UR12, UR36 ;  /* 0x00000024000c7c82 */ /* 0x000fe20008000000 */
[----:B------:R-:W-:Y:S01]  /*1ca0*/  UMOV UR9, UR33 ;  /* 0x0000002100097c82 */ /* 0x000fe20008000000 */
[----:B------:R-:W-:Y:S01]  /*1cb0*/  UMOV UR23, UR5 ;  /* 0x0000000500177c82 */ /* 0x000fe20008000000 */
[----:B------:R-:W-:Y:S01]  /*1cc0*/  UMOV UR44, UR13 ;  /* 0x0000000d002c7c82 */ /* 0x000fe20008000000 */
[----:B------:R2:W-:Y:S01]  /*1cd0*/  UTMALDG.3D.2CTA [UR24], [UR42], desc[UR38] ;  /* 0x000026182a0075b4 */ /* 0x0005e20008211000 */
[----:B------:R1:W-:Y:S01]  /*1ce0*/  UTMALDG.3D.2CTA [UR16], [UR40], desc[UR38] ;  /* 0x00002610280075b4 */ /* 0x0003e20008211000 */
[----:B------:R1:W-:Y:S01]  /*1cf0*/  UTMALDG.3D.2CTA [UR8], [UR40], desc[UR38] ;  /* 0x00002608280075b4 */ /* 0x0003e20008211000 */
[----:B--2---:R-:W-:Y:S01]  /*1d00*/  UIADD3 UR26, UPT, UPT, UR26, 0x80, URZ ;  /* 0x000000801a1a7890 */ /* 0x004fe2000fffe0ff */
[----:B-1----:R-:W-:Y:S11]  /*1d10*/  BRA.U UP2, `(.L_x_31) ;  /* 0xfffffffd021c7547 */ /* 0x002ff6000b83ffff */
.L_x_25:
[----:B------:R-:W-:Y:S01]  /*1d20*/  ULEA UR8, UR13, UR4, 0x3 ;  /* 0x000000040d087291 */ /* 0x000fe2000f8e18ff */
[----:B------:R-:W-:Y:S01]  /*1d30*/  SHF.L.U32 R2, R17, 0x1f, RZ ;  /* 0x0000001f11027819 */ /* 0x000fe200000006ff */
[----:B------:R-:W-:Y:S01]  /*1d40*/  @!P1 SYNCS.ARRIVE.TRANS64.A1T0 RZ, [UR4+0x78], RZ ;  /* 0x000078ffffff99a7 */ /* 0x000fe20008100004 */
[----:B------:R-:W-:-:S06]  /*1d50*/  UISETP.GT.AND UP0, UPT, UR22, UR21, UPT ;  /* 0x000000151600728c */ /* 0x000fcc000bf04270 */
[----:B--2-4-:R1:W2:Y:S03]  /*1d60*/  SYNCS.PHASECHK.TRANS64.TRYWAIT P0, [UR8+0x20], R2 ;  /* 0x00002002ff0075a7 */ /* 0x0142a60008001108 */
[----:B------:R-:W-:Y:S05]  /*1d70*/  BRA.U !UP0, `(.L_x_32) ;  /* 0x0000000108e87547 */ /* 0x000fea000b800000 */
[----:B------:R-:W-:Y:S01]  /*1d80*/  UIADD3 UR29, UPT, UPT, UR14, UR23, URZ ;  /* 0x000000170e1d7290 */ /* 0x000fe2000fffe0ff */
[----:B------:R-:W-:-:S11]  /*1d90*/  UMOV UR44, UR13 ;  /* 0x0000000d002c7c82 */ /* 0x000fd60008000000 */
.L_x_38:
[----:B------:R-:W-:Y:S01]  /*1da0*/  ULEA UR33, UR44, UR4, 0x3 ;  /* 0x000000042c217291 */ /* 0x000fe2000f8e18ff */
[----:B--2---:R-:W-:Y:S01]  /*1db0*/  @P5 MOV R3, 0x14000 ;  /* 0x0001400000035802 */ /* 0x004fe20000000f00 */
[----:B-12---:R-:W-:Y:S10]  /*1dc0*/  @P0 BRA `(.L_x_33) ;  /* 0x00000000000c0947 */ /* 0x006ff40003800000 */
[----:B------:R-:W-:-:S04]  /*1dd0*/  SHF.L.U32 R4, R17, 0x1f, RZ ;  /* 0x0000001f11047819 */ /* 0x000fc800000006ff */
[----:B------:R-:W2:Y:S02]  /*1de0*/  SYNCS.PHASECHK.TRANS64.TRYWAIT P0, [UR33+0x20], R4 ;  /* 0x00002004ff0075a7 */ /* 0x000ea40008001121 */
[----:B--2---:R-:W-:Y:S05]  /*1df0*/  @!P0 BRA `(.L_x_34) ;  /* 0x00000060007c8947 */ /* 0x004fea0003800000 */
.L_x_33:
[----:B------:R2:W-:Y:S01]  /*1e00*/  @P5 SYNCS.ARRIVE.TRANS64 RZ, [UR33], R3 ;  /* 0x00000003ffff59a7 */ /* 0x0005e20008000021 */
[----:B------:R-:W-:-:S04]  /*1e10*/  ULOP3.LUT UR8, UR7, 0x2, URZ, 0xfc, !UPT ;  /* 0x0000000207087892 */ /* 0x000fc8000f8efcff */
[----:B------:R-:W-:-:S09]  /*1e20*/  UISETP.NE.AND UP0, UPT, UR8, 0x2, UPT ;  /* 0x000000020800788c */ /* 0x000fd2000bf05270 */
[----:B------:R-:W-:Y:S05]  /*1e30*/  BRA.U UP0, `(.L_x_35) ;  /* 0x0000000100047547 */ /* 0x000fea000b800000 */
[----:B------:R-:W-:Y:S05]  /*1e40*/  BPT.TRAP 0x1 ;  /* 0x000000040000795c */ /* 0x000fea0000300000 */
.L_x_35:
[----:B------:R-:W-:Y:S04]  /*1e50*/  BSSY.RECONVERGENT B0, `(.L_x_36) ;  /* 0x0000003000007945 */ /* 0x000fe80003800200 */
[----:B------:R-:W-:Y:S05]  /*1e60*/  @!P4 BRA `(.L_x_37) ;  /* 0x000000000004c947 */ /* 0x000fea0003800000 */
[----:B------:R-:W-:Y:S05]  /*1e70*/  BPT.TRAP 0x1 ;  /* 0x000000040000795c */ /* 0x000fea0000300000 */
.L_x_37:
[----:B------:R-:W-:Y:S05]  /*1e80*/  BSYNC.RECONVERGENT B0 ;  /* 0x0000000000007941 */ /* 0x000fea0003800200 */
.L_x_36:
[----:B------:R-:W-:Y:S02]  /*1e90*/  UIADD3 UR13, UPT, UPT, UR44, 0x1, URZ ;  /* 0x000000012c0d7890 */ /* 0x000fe4000fffe0ff */
[----:B------:R-:W-:Y:S02]  /*1ea0*/  ULEA UR24, UR44, UR4, 0xf ;  /* 0x000000042c187291 */ /* 0x000fe4000f8e78ff */
[----:B------:R-:W-:Y:S02]  /*1eb0*/  UISETP.NE.AND UP0, UPT, UR13, 0x4, UPT ;  /* 0x000000040d00788c */ /* 0x000fe4000bf05270 */
[----:B------:R-:W-:Y:S02]  /*1ec0*/  UIADD3 UR42, UP1, UPT, UR30, 0x80, URZ ;  /* 0x000000801e2a7890 */ /* 0x000fe4000ff3e0ff */
[----:B------:R-:W-:Y:S02]  /*1ed0*/  USEL UR9, URZ, 0x1, UP0 ;  /* 0x00000001ff097887 */ /* 0x000fe40008000000 */
[----:B------:R-:W-:-:S02]  /*1ee0*/  USEL UR13, UR13, URZ, UP0 ;  /* 0x000000ff0d0d7287 */ /* 0x000fc40008000000 */
[----:B------:R-:W-:Y:S02]  /*1ef0*/  USHF.L.U32 UR34, UR23, 0x7, URZ ;  /* 0x0000000717227899 */ /* 0x000fe400080006ff */
[----:B------:R-:W-:Y:S01]  /*1f00*/  ULEA UR8, UR13, UR4, 0x3 ;  /* 0x000000040d087291 */ /* 0x000fe2000f8e18ff */
[----:B------:R-:W-:Y:S01]  /*1f10*/  LOP3.LUT R17, R17, UR9, RZ, 0x3c, !PT ;  /* 0x0000000911117c12 */ /* 0x000fe2000f8e3cff */
[----:B------:R-:W-:Y:S02]  /*1f20*/  UIADD3 UR40, UP0, UPT, UR30, 0x180, URZ ;  /* 0x000001801e287890 */ /* 0x000fe4000ff1e0ff */
[----:B------:R-:W-:Y:S01]  /*1f30*/  ULOP3.LUT UR33, UR33, 0xfefffff8, URZ, 0xc0, !UPT ;  /* 0xfefffff821217892 */ /* 0x000fe2000f8ec0ff */
[----:B-1----:R-:W-:Y:S01]  /*1f40*/  SHF.L.U32 R2, R17, 0x1f, RZ ;  /* 0x0000001f11027819 */ /* 0x002fe200000006ff */
[----:B------:R-:W-:Y:S02]  /*1f50*/  UIADD3.X UR43, UPT, UPT, URZ, UR31, URZ, UP1, !UPT ;  /* 0x0000001fff2b7290 */ /* 0x000fe40008ffe4ff */
[----:B------:R-:W-:Y:S01]  /*1f60*/  UIADD3 UR32, UPT, UPT, UR24, 0x6400, URZ ;  /* 0x0000640018207890 */ /* 0x000fe2000fffe0ff */
[----:B------:R4:W1:Y:S01]  /*1f70*/  SYNCS.PHASECHK.TRANS64.TRYWAIT P0, [UR8+0x20], R2 ;  /* 0x00002002ff0075a7 */ /* 0x0008620008001108 */
[----:B------:R-:W-:-:S02]  /*1f80*/  ULEA UR8, UR44, UR4, 0xd ;  /* 0x000000042c087291 */ /* 0x000fc4000f8e68ff */
[----:B------:R-:W-:Y:S02]  /*1f90*/  UIADD3 UR26, UPT, UPT, UR34, 0x40, URZ ;  /* 0x00000040221a7890 */ /* 0x000fe4000fffe0ff */
        /* <DEDUP_REMOVED lines=12> */
[----:B------:R4:W-:Y:S01]  /*2060*/  UTMALDG.3D.2CTA [UR32], [UR42], desc[UR38] ;  /* 0x000026202a0075b4 */ /* 0x0009e20008211000 */
[----:B------:R-:W-:Y:S01]  /*2070*/  UMOV UR11, UR19 ;  /* 0x00000013000b7c82 */ /* 0x000fe20008000000 */
[----:B------:R-:W-:Y:S01]  /*2080*/  UMOV UR12, UR36 ;  /* 0x00000024000c7c82 */ /* 0x000fe20008000000 */
[----:B------:R-:W-:Y:S01]  /*2090*/  UMOV UR9, UR33 ;  /* 0x0000002100097c82 */ /* 0x000fe20008000000 */
[----:B------:R-:W-:Y:S01]  /*20a0*/  UMOV UR10, UR26 ;  /* 0x0000001a000a7c82 */ /* 0x000fe20008000000 */
[----:B------:R-:W-:Y:S01]  /*20b0*/  UIADD3 UR23, UPT, UPT, UR23, 0x1, URZ ;  /* 0x0000000117177890 */ /* 0x000fe2000fffe0ff */
[----:B------:R-:W-:Y:S01]  /*20c0*/  UMOV UR44, UR13 ;  /* 0x0000000d002c7c82 */ /* 0x000fe20008000000 */
[----:B------:R4:W-:Y:S02]  /*20d0*/  UTMALDG.3D.2CTA [UR24], [UR42], desc[UR38] ;  /* 0x000026182a0075b4 */ /* 0x0009e40008211000 */
[----:B------:R-:W-:Y:S01]  /*20e0*/  UISETP.NE.AND UP0, UPT, UR23, UR29, UPT ;  /* 0x0000001d1700728c */ /* 0x000fe2000bf05270 */
[----:B------:R4:W-:Y:S01]  /*20f0*/  UTMALDG.3D.2CTA [UR16], [UR40], desc[UR38] ;  /* 0x00002610280075b4 */ /* 0x0009e20008211000 */
[----:B------:R4:W-:Y:S07]  /*2100*/  UTMALDG.3D.2CTA [UR8], [UR40], desc[UR38] ;  /* 0x00002608280075b4 */ /* 0x0009ee0008211000 */
[----:B----4-:R-:W-:Y:S05]  /*2110*/  BRA.U UP0, `(.L_x_38) ;  /* 0xfffffffd00207547 */ /* 0x010fea000b83ffff */
.L_x_32:
[C---:B-1----:R-:W-:Y:S01]  /*2120*/  LEA R2, R16.reuse, UR4, 0x3 ;  /* 0x0000000410027c11 */ /* 0x042fe2000f8e18ff */
[----:B------:R-:W-:Y:S01]  /*2130*/  NOP ;  /* 0x0000000000007918 */ /* 0x000fe20000000000 */
[----:B--2---:R-:W-:Y:S02]  /*2140*/  SHF.L.U32 R3, R13, 0x1f, RZ ;  /* 0x0000001f0d037819 */ /* 0x004fe400000006ff */
[----:B------:R-:W-:Y:S02]  /*2150*/  LEA R4, R16, UR4, 0x4 ;  /* 0x0000000410047c11 */ /* 0x000fe4000f8e20ff */
[----:B------:R-:W1:Y:S02]  /*2160*/  SYNCS.PHASECHK.TRANS64.TRYWAIT P0, [R2+URZ+0x80], R3 ;  /* 0x00008003020075a7 */ /* 0x000e6400080011ff */
[----:B-1----:R-:W-:Y:S05]  /*2170*/  @!P0 BRA `(.L_x_39) ;  /* 0x0000005c00b48947 */ /* 0x002fea0003800000 */
.L_x_136:
[----:B------:R-:W2:Y:S01]  /*2180*/  LDS.128 R4, [R4+0x110] ;  /* 0x0001100004047984 */ /* 0x000ea20000000c00 */
[----:B------:R-:W-:Y:S01]  /*2190*/  ISETP.GE.AND P0, PT, R40, 0x1, PT ;  /* 0x000000012800780c */ /* 0x000fe20003f06270 */
[----:B-1----:R-:W-:Y:S01]  /*21a0*/  VIADD R2, R2, 0x90 ;  /* 0x0000009002027836 */ /* 0x002fe20000000000 */
[----:B------:R-:W-:Y:S01]  /*21b0*/  @!PT LDS RZ, [RZ] ;  /* 0x00000000fffff984 */ /* 0x000fe20000000800 */
[----:B------:R-:W-:Y:S01]  /*21c0*/  @!PT LDS RZ, [RZ] ;  /* 0x00000000fffff984 */ /* 0x000fe20000000800 */
[----:B------:R-:W-:Y:S01]  /*21d0*/  @!PT LDS RZ, [RZ] ;  /* 0x00000000fffff984 */ /* 0x000fe20000000800 */
[----:B------:R-:W-:Y:S01]  /*21e0*/  @!PT LDS RZ, [RZ] ;  /* 0x00000000fffff984 */ /* 0x000fe20000000800 */
[----:B------:R1:W-:Y:S06]  /*21f0*/  MEMBAR.ALL.CTA ;  /* 0x0000000000007992 */ /* 0x0003ec0000008000 */
[----:B-1----:R-:W1:Y:S01]  /*2200*/  FENCE.VIEW.ASYNC.S ;  /* 0x00000000000073c6 */ /* 0x002e620000000000 */
[----:B------:R-:W-:-:S04]  /*2210*/  PRMT R2, RZ, 0x654, R2 ;  /* 0x00000654ff027816 */ /* 0x000fc80000000002 */
[----:B-1----:R1:W-:Y:S01]  /*2220*/  SYNCS.ARRIVE.TRANS64.RED.A1T0 RZ, [R2+URZ], RZ ;  /* 0x000000ff02ff79a7 */ /* 0x0023e200081004ff */
[----:B--2---:R-:W-:-:S13]  /*2230*/  LOP3.LUT P2, RZ, R6, 0x1, RZ, 0xc0, !PT ;  /* 0x0000000106ff7812 */ /* 0x004fda000784c0ff */
[----:B------:R-:W-:Y:S01]  /*2240*/  @P2 SHF.R.U32.HI R3, RZ, 0x10, R5 ;  /* 0x00000010ff032819 */ /* 0x000fe20000011605 */
[----:B------:R-:W-:Y:S01]  /*2250*/  VOTEU.ANY UP0, P2 ;  /* 0x0000000000ff7886 */ /* 0x000fe20001000100 */
[----:B------:R-:W-:Y:S02]  /*2260*/  @P2 MOV R10, R4 ;  /* 0x00000004000a2202 */ /* 0x000fe40000000f00 */
[----:B------:R-:W-:Y:S02]  /*2270*/  @P2 R2UR.BROADCAST UR8, R3 ;  /* 0x00000000030822ca */ /* 0x000fe400008e0000 */
[----:B------:R-:W-:-:S11]  /*2280*/  @P2 LOP3.LUT R9, R5, 0xffff, RZ, 0xc0, !PT ;  /* 0x0000ffff05092812 */ /* 0x000fd600078ec0ff */
[----:B------:R-:W-:Y:S01]  /*2290*/  @UP0 UMOV UR36, UR8 ;  /* 0x0000000800240c82 */ /* 0x000fe20008000000 */
[----:B-1----:R-:W-:Y:S05]  /*22a0*/  @!P0 BRA `(.L_x_40) ;  /* 0x0000000000b88947 */ /* 0x002fea0003800000 */
[----:B------:R-:W3:Y:S01]  /*22b0*/  LDC.64 R4, c[0x0][0xb18] ;  /* 0x0002c600ff047b82 */ /* 0x000ee20000000a00 */
[----:B------:R-:W-:-:S07]  /*22c0*/  ISETP.NE.AND P3, PT, R40, 0x1, PT ;  /* 0x000000012800780c */ /* 0x000fce0003f65270 */
[----:B------:R-:W1:Y:S08]  /*22d0*/  LDC.64 R6, c[0x0][0xb10] ;  /* 0x0002c400ff067b82 */ /* 0x000e700000000a00 */
[----:B------:R-:W2:Y:S08]  /*22e0*/  LDC R14, c[0x0][0xb20] ;  /* 0x0002c800ff0e7b82 */ /* 0x000eb00000000800 */
[----:B------:R-:W4:Y:S01]  /*22f0*/  LDC R15, c[0x0][0xb0c] ;  /* 0x0002c300ff0f7b82 */ /* 0x000f220000000800 */
[----:B---3--:R-:W-:Y:S01]  /*2300*/  IMAD.HI.U32 R21, R0, R5, RZ ;  /* 0x0000000500157227 */ /* 0x008fe200078e00ff */
[----:B------:R-:W-:-:S03]  /*2310*/  ISETP.NE.AND P0, PT, R4, 0x1, PT ;  /* 0x000000010400780c */ /* 0x000fc60003f05270 */
[----:B------:R-:W-:-:S03]  /*2320*/  IMAD.HI.U32 R5, R9, R5, RZ ;  /* 0x0000000509057227 */ /* 0x000fc600078e00ff */
[----:B------:R-:W3:Y:S01]  /*2330*/  LDC.64 R2, c[0x0][0xb28] ;  /* 0x0002ca00ff027b82 */ /* 0x000ee20000000a00 */
[----:B-1----:R-:W-:-:S04]  /*2340*/  IMAD.HI.U32 R22, R8, R6, RZ ;  /* 0x0000000608167227 */ /* 0x002fc800078e00ff */
[----:B------:R-:W-:Y:S01]  /*2350*/  IMAD.HI.U32 R23, R10, R6, RZ ;  /* 0x000000060a177227 */ /* 0x000fe200078e00ff */
[----:B------:R-:W-:Y:S02]  /*2360*/  SHF.R.U32.HI R22, RZ, R7, R22 ;  /* 0x00000007ff167219 */ /* 0x000fe40000011616 */
[-C--:B--2---:R-:W-:Y:S02]  /*2370*/  SHF.R.U32.HI R21, RZ, R14.reuse, R21 ;  /* 0x0000000eff157219 */ /* 0x084fe40000011615 */
[----:B------:R-:W-:Y:S02]  /*2380*/  SHF.R.U32.HI R5, RZ, R14, R5 ;  /* 0x0000000eff057219 */ /* 0x000fe40000011605 */
[----:B------:R-:W-:Y:S02]  /*2390*/  SEL R21, R0, R21, !P0 ;  /* 0x0000001500157207 */ /* 0x000fe40004000000 */
[----:B------:R-:W-:Y:S02]  /*23a0*/  SHF.R.U32.HI R23, RZ, R7, R23 ;  /* 0x00000007ff177219 */ /* 0x000fe40000011617 */
[----:B----4-:R-:W-:-:S02]  /*23b0*/  ISETP.NE.AND P1, PT, R15, 0x1, PT ;  /* 0x000000010f00780c */ /* 0x010fc40003f25270 */
[----:B------:R-:W-:Y:S02]  /*23c0*/  SEL R5, R9, R5, !P0 ;  /* 0x0000000509057207 */ /* 0x000fe40004000000 */
[----:B------:R-:W-:Y:S02]  /*23d0*/  SEL R22, R8, R22, !P1 ;  /* 0x0000001608167207 */ /* 0x000fe40004800000 */
[----:B------:R-:W-:Y:S01]  /*23e0*/  SEL R23, R10, R23, !P1 ;  /* 0x000000170a177207 */ /* 0x000fe20004800000 */
[----:B---3--:R-:W-:-:S04]  /*23f0*/  IMAD.HI.U32 R20, R21, R2, RZ ;  /* 0x0000000215147227 */ /* 0x008fc800078e00ff */
        /* <DEDUP_REMOVED lines=10> */
[----:B------:R-:W-:-:S04]  /*24a0*/  @!P0 IMAD.HI.U32 R7, R23, R2, RZ ;  /* 0x0000000217078227 */ /* 0x000fc800078e00ff */
[----:B------:R-:W-:Y:S01]  /*24b0*/  IMAD.MOV R2, RZ, RZ, -R6 ;  /* 0x000000ffff027224 */ /* 0x000fe200078e0a06 */
[----:B------:R-:W-:Y:S02]  /*24c0*/  @!P0 SHF.R.U32.HI R3, RZ, R3, R7 ;  /* 0x00000003ff038219 */ /* 0x000fe40000011607 */
[----:B------:R-:W-:Y:S01]  /*24d0*/  IADD3 R7, PT, PT, -R5, RZ, RZ ;  /* 0x000000ff05077210 */ /* 0x000fe20007ffe1ff */
[----:B------:R-:W-:Y:S01]  /*24e0*/  IMAD R2, R40, R2, R5 ;  /* 0x0000000228027224 */ /* 0x000fe200078e0205 */
        /* <DEDUP_REMOVED lines=10> */
.L_x_40:
[----:B------:R-:W1:Y:S02]  /*2590*/  LDCU UR8, c[0x0][0xb30] ;  /* 0x00016600ff0877ac */ /* 0x000e640008000800 */
[----:B-1----:R-:W-:-:S09]  /*25a0*/  UISETP.NE.AND UP0, UPT, UR8, 0x1, UPT ;  /* 0x000000010800788c */ /* 0x002fd2000bf05270 */
[----:B------:R-:W-:Y:S05]  /*25b0*/  BRA.U UP0, `(.L_x_41) ;  /* 0x0000000100407547 */ /* 0x000fea000b800000 */
[----:B------:R-:W1:Y:S08]  /*25c0*/  LDC.64 R4, c[0x0][0xb10] ;  /* 0x0002c400ff047b82 */ /* 0x000e700000000a00 */
[----:B------:R-:W2:Y:S08]  /*25d0*/  LDC.64 R2, c[0x0][0xb18] ;  /* 0x0002c600ff027b82 */ /* 0x000eb00000000a00 */
[----:B------:R-:W4:Y:S08]  /*25e0*/  LDC R6, c[0x0][0xb20] ;  /* 0x0002c800ff067b82 */ /* 0x000f300000000800 */
[----:B------:R-:W3:Y:S01]  /*25f0*/  LDC R7, c[0x0][0xb0c] ;  /* 0x0002c300ff077b82 */ /* 0x000ee20000000800 */
[----:B-1----:R-:W-:-:S05]  /*2600*/  IMAD.HI.U32 R4, R10, R4, RZ ;  /* 0x000000040a047227 */ /* 0x002fca00078e00ff */
[----:B------:R-:W-:Y:S01]  /*2610*/  SHF.R.U32.HI R4, RZ, R5, R4 ;  /* 0x00000005ff047219 */ /* 0x000fe20000011604 */
[----:B--2---:R-:W-:Y:S01]  /*2620*/  IMAD.HI.U32 R3, R9, R3, RZ ;  /* 0x0000000309037227 */ /* 0x004fe200078e00ff */
[----:B------:R-:W-:-:S04]  /*2630*/  ISETP.NE.AND P0, PT, R2, 0x1, PT ;  /* 0x000000010200780c */ /* 0x000fc80003f05270 */
[----:B----4-:R-:W-:-:S04]  /*2640*/  SHF.R.U32.HI R3, RZ, R6, R3 ;  /* 0x00000006ff037219 */ /* 0x010fc80000011603 */
[----:B------:R-:W-:Y:S02]  /*2650*/  SEL R3, R9, R3, !P0 ;  /* 0x0000000309037207 */ /* 0x000fe40004000000 */
[----:B---3--:R-:W-:-:S04]  /*2660*/  ISETP.NE.AND P1, PT, R7, 0x1, PT ;  /* 0x000000010700780c */ /* 0x008fc80003f25270 */
[----:B------:R-:W-:-:S05]  /*2670*/  SEL R4, R10, R4, !P1 ;  /* 0x000000040a047207 */ /* 0x000fca0004800000 */
[----:B------:R-:W-:Y:S02]  /*2680*/  IMAD.IADD R5, R3, 0x1, -R4 ;  /* 0x0000000103057824 */ /* 0x000fe400078e0a04 */
[----:B------:R-:W-:Y:S02]  /*2690*/  IMAD.IADD R3, R4, 0x1, -R3 ;  /* 0x0000000104037824 */ /* 0x000fe400078e0a03 */
[----:B------:R-:W-:Y:S02]  /*26a0*/  IMAD R10, R5, R7, R10 ;  /* 0x00000007050a7224 */ /* 0x000fe400078e020a */
[----:B------:R-:W-:-:S07]  /*26b0*/  IMAD R9, R3, R2, R9 ;  /* 0x0000000203097224 */ /* 0x000fce00078e0209 */
.L_x_41:
[----:B------:R-:W-:Y:S01]  /*26c0*/  VIADD R16, R16, 0x1 ;  /* 0x0000000110107836 */ /* 0x000fe20000000000 */
[----:B------:R-:W-:Y:S01]  /*26d0*/  PLOP3.LUT P1, PT, PT, PT, PT, 0x80, 0x8 ;  /* 0x000000000008781c */ /* 0x000fe20003f2f070 */
[----:B------:R-:W-:Y:S02]  /*26e0*/  IMAD.IADD R14, R10, 0x1, R91 ;  /* 0x000000010a0e7824 */ /* 0x000fe400078e025b */
[----:B------:R-:W-:Y:S01]  /*26f0*/  IMAD.IADD R15, R9, 0x1, R90 ;  /* 0x00000001090f7824 */ /* 0x000fe200078e025a */
[----:B------:R-:W-:-:S04]  /*2700*/  ISETP.NE.AND P0, PT, R16, 0x2, PT ;  /* 0x000000021000780c */ /* 0x000fc80003f05270 */
[----:B------:R-:W-:Y:S02]  /*2710*/  SEL R2, RZ, 0x1, P0 ;  /* 0x00000001ff027807 */ /* 0x000fe40000000000 */
[----:B------:R-:W-:Y:S02]  /*2720*/  SEL R16, R16, RZ, P0 ;  /* 0x000000ff10107207 */ /* 0x000fe40000000000 */
[----:B------:R-:W-:Y:S01]  /*2730*/  LOP3.LUT R13, R13, R2, RZ, 0x3c, !PT ;  /* 0x000000020d0d7212 */ /* 0x000fe200078e3cff */
[----:B------:R-:W-:Y:S06]  /*2740*/  @P2 BRA `(.L_x_42) ;  /* 0xfffffff000002947 */ /* 0x000fec000383ffff */
[----:B------:R-:W-:Y:S01]  /*2750*/  UIADD3 UR4, UPT, UPT, UR4, 0x20, URZ ;  /* 0x0000002004047890 */ /* 0x000fe2000fffe0ff */
[----:B------:R-:W-:-:S03]  /*2760*/  SHF.L.U32 R2, R17, 0x1f, RZ ;  /* 0x0000001f11027819 */ /* 0x000fc600000006ff */
[----:B------:R-:W-:-:S09]  /*2770*/  ULEA UR5, UR13, UR4, 0x3 ;  /* 0x000000040d057291 */ /* 0x000fd2000f8e18ff */
[----:B------:R-:W1:Y:S02]  /*2780*/  SYNCS.PHASECHK.TRANS64.TRYWAIT P0, [UR5], R2 ;  /* 0x00000002ff0075a7 */ /* 0x000e640008001105 */
[----:B-1----:R-:W-:Y:S05]  /*2790*/  @!P0 BRA `(.L_x_43) ;  /* 0x0000005800408947 */ /* 0x002fea0003800000 */
.L_x_138:
[----:B------:R-:W-:-:S04]  /*27a0*/  UIADD3 UR6, UPT, UPT, UR13, 0x1, URZ ;  /* 0x000000010d067890 */ /* 0x000fc8000fffe0ff */
[----:B------:R-:W-:-:S04]  /*27b0*/  UISETP.NE.AND UP0, UPT, UR6, 0x4, UPT ;  /* 0x000000040600788c */ /* 0x000fc8000bf05270 */
[----:B------:R-:W-:Y:S02]  /*27c0*/  USEL UR7, URZ, 0x1, UP0 ;  /* 0x00000001ff077887 */ /* 0x000fe40008000000 */
[----:B------:R-:W-:-:S04]  /*27d0*/  USEL UR6, UR6, URZ, UP0 ;  /* 0x000000ff06067287 */ /* 0x000fc80008000000 */
[----:B------:R-:W-:Y:S01]  /*27e0*/  ULEA UR5, UR6, UR4, 0x3 ;  /* 0x0000000406057291 */ /* 0x000fe2000f8e18ff */
[----:B-1----:R-:W-:-:S04]  /*27f0*/  LOP3.LUT R2, R17, UR7, RZ, 0x3c, !PT ;  /* 0x0000000711027c12 */ /* 0x002fc8000f8e3cff */
[----:B------:R-:W-:-:S04]  /*2800*/  SHF.L.U32 R3, R2, 0x1f, RZ ;  /* 0x0000001f02037819 */ /* 0x000fc800000006ff */
[----:B------:R-:W1:Y:S02]  /*2810*/  SYNCS.PHASECHK.TRANS64.TRYWAIT P0, [UR5], R3 ;  /* 0x00000003ff0075a7 */ /* 0x000e640008001105 */
[----:B-1----:R-:W-:Y:S05]  /*2820*/  @!P0 BRA `(.L_x_44) ;  /* 0x0000005800348947 */ /* 0x002fea0003800000 */
.L_x_140:
[----:B------:R-:W-:-:S04]  /*2830*/  UIADD3 UR6, UPT, UPT, UR6, 0x1, URZ ;  /* 0x0000000106067890 */ /* 0x000fc8000fffe0ff */
[----:B------:R-:W-:-:S04]  /*2840*/  UISETP.NE.AND UP0, UPT, UR6, 0x4, UPT ;  /* 0x000000040600788c */ /* 0x000fc8000bf05270 */
[----:B------:R-:W-:Y:S02]  /*2850*/  USEL UR7, URZ, 0x1, UP0 ;  /* 0x00000001ff077887 */ /* 0x000fe40008000000 */
[----:B------:R-:W-:-:S04]  /*2860*/  USEL UR6, UR6, URZ, UP0 ;  /* 0x000000ff06067287 */ /* 0x000fc80008000000 */
[----:B------:R-:W-:Y:S01]  /*2870*/  ULEA UR5, UR6, UR4, 0x3 ;  /* 0x0000000406057291 */ /* 0x000fe2000f8e18ff */
[----:B------:R-:W-:-:S04]  /*2880*/  LOP3.LUT R2, R2, UR7, RZ, 0x3c, !PT ;  /* 0x0000000702027c12 */ /* 0x000fc8000f8e3cff */
[----:B-1----:R-:W-:-:S04]  /*2890*/  SHF.L.U32 R3, R2, 0x1f, RZ ;  /* 0x0000001f02037819 */ /* 0x002fc800000006ff */
[----:B------:R-:W1:Y:S02]  /*28a0*/  SYNCS.PHASECHK.TRANS64.TRYWAIT P0, [UR5], R3 ;  /* 0x00000003ff0075a7 */ /* 0x000e640008001105 */
[----:B-1----:R-:W-:Y:S05]  /*28b0*/  @!P0 BRA `(.L_x_45) ;  /* 0x0000005800288947 */ /* 0x002fea0003800000 */
.L_x_142:
[----:B------:R-:W-:-:S04]  /*28c0*/  UIADD3 UR6, UPT, UPT, UR6, 0x1, URZ ;  /* 0x0000000106067890 */ /* 0x000fc8000fffe0ff */
[----:B------:R-:W-:-:S04]  /*28d0*/  UISETP.NE.AND UP0, UPT, UR6, 0x4, UPT ;  /* 0x000000040600788c */ /* 0x000fc8000bf05270 */
[----:B------:R-:W-:Y:S02]  /*28e0*/  USEL UR5, URZ, 0x1, UP0 ;  /* 0x00000001ff057887 */ /* 0x000fe40008000000 */
[----:B------:R-:W-:-:S04]  /*28f0*/  USEL UR6, UR6, URZ, UP0 ;  /* 0x000000ff06067287 */ /* 0x000fc80008000000 */
[----:B------:R-:W-:Y:S01]  /*2900*/  ULEA UR6, UR6, UR4, 0x3 ;  /* 0x0000000406067291 */ /* 0x000fe2000f8e18ff */
[----:B------:R-:W-:-:S04]  /*2910*/  LOP3.LUT R2, R2, UR5, RZ, 0x3c, !PT ;  /* 0x0000000502027c12 */ /* 0x000fc8000f8e3cff */
[----:B------:R-:W-:Y:S01]  /*2920*/  SHF.L.U32 R2, R2, 0x1f, RZ ;  /* 0x0000001f02027819 */ /* 0x000fe200000006ff */
[----:B-1-3--:R-:W-:-:S07]  /*2930*/  IMAD.U32 R0, RZ, RZ, UR6 ;  /* 0x00000006ff007e24 */ /* 0x00afce000f8e00ff */
.L_x_46:
[----:B-1----:R1:W2:Y:S02]  /*2940*/  SYNCS.PHASECHK.TRANS64.TRYWAIT P0, [R0+URZ], R2 ;  /* 0x00000002000075a7 */ /* 0x0022a400080011ff */
[----:B--2---:R-:W-:Y:S05]  /*2950*/  @!P0 NANOSLEEP.SYNCS 0x989680 ;  /* 0x009896800000895d */ /* 0x004fea0003900000 */
[----:B------:R-:W2:Y:S02]  /*2960*/  @!P0 SYNCS.PHASECHK.TRANS64 P0, [R0+URZ], R2 ;  /* 0x00000002000085a7 */ /* 0x000ea400080010ff */
[----:B--2---:R-:W-:Y:S05]  /*2970*/  @P0 EXIT ;  /* 0x000000000000094d */ /* 0x004fea0003800000 */
[----:B------:R-:W-:Y:S05]  /*2980*/  BRA `(.L_x_46) ;  /* 0xfffffffc00ec7947 */ /* 0x000fea000383ffff */
.L_x_22:
[----:B------:R-:W-:-:S04]  /*2990*/  UISETP.NE.AND UP1, UPT, UR37, URZ, UPT ;  /* 0x000000ff2500728c */ /* 0x000fc8000bf25270 */
[----:B------:R-:W-:-:S09]  /*29a0*/  UISETP.NE.OR UP1, UPT, UR10, 0x1, UP1 ;  /* 0x000000010a00788c */ /* 0x000fd20008f25670 */
[----:B------:R-:W-:Y:S05]  /*29b0*/  BRA.U UP1, `(.L_x_47) ;  /* 0x00000005014c7547 */ /* 0x000fea000b800000 */
[----:B------:R-:W-:Y:S01]  /*29c0*/  HFMA2 R11, -RZ, RZ, 0, 0 ;  /* 0x00000000ff0b7431 */ /* 0x000fe200000001ff */
[----:B------:R-:W-:Y:S01]  /*29d0*/  ISETP.GE.U32.AND P2, PT, R10, 0x2, PT ;  /* 0x000000020a00780c */ /* 0x000fe20003f46070 */
[----:B------:R-:W-:Y:S01]  /*29e0*/  IMAD.MOV.U32 R12, RZ, RZ, 0x1 ;  /* 0x00000001ff0c7424 */ /* 0x000fe200078e00ff */
[----:B------:R-:W-:Y:S01]  /*29f0*/  CS2R R8, SRZ ;  /* 0x0000000000087805 */ /* 0x000fe2000001ff00 */
[----:B------:R-:W-:Y:S01]  /*2a00*/  IMAD.MOV.U32 R3, RZ, RZ, RZ ;  /* 0x000000ffff037224 */ /* 0x000fe200078e00ff */
[----:B------:R-:W-:Y:S01]  /*2a10*/  UMOV UR4, 0x400 ;  /* 0x0000040000047882 */ /* 0x000fe20000000000 */
[----:B------:R-:W-:Y:S01]  /*2a20*/  UMOV UR6, URZ ;  /* 0x000000ff00067c82 */ /* 0x000fe20008000000 */
[----:B------:R-:W-:-:S12]  /*2a30*/  ULEA UR37, UR37, UR4, 0x18 ;  /* 0x0000000425257291 */ /* 0x000fd8000f8ec0ff */
.L_x_51:
[----:B------:R-:W-:Y:S02]  /*2a40*/  LEA R0, R3, UR37, 0x3 ;  /* 0x0000002503007c11 */ /* 0x000fe4000f8e18ff */
[----:B------:R-:W-:-:S03]  /*2a50*/  SHF.L.U32 R4, R8, 0x1f, RZ ;  /* 0x0000001f08047819 */ /* 0x000fc600000006ff */
[----:B------:R-:W-:Y:S01]  /*2a60*/  VIADD R5, R0, 0xf0 ;  /* 0x000000f000057836 */ /* 0x000fe20000000000 */
[----:B------:R-:W1:Y:S02]  /*2a70*/  SYNCS.PHASECHK.TRANS64.TRYWAIT P0, [R0+URZ+0xe0], R4 ;  /* 0x0000e004000075a7 */ /* 0x000e6400080011ff */
[----:B-1----:R-:W-:Y:S05]  /*2a80*/  @!P0 BRA `(.L_x_48) ;  /* 0x0000005400cc8947 */ /* 0x002fea0003800000 */
.L_x_143:
[----:B------:R-:W-:Y:S01]  /*2a90*/  ULEA UR5, UR6, UR37, 0x3 ;  /* 0x0000002506057291 */ /* 0x000fe2000f8e18ff */
[----:B-1----:R-:W-:Y:S01]  /*2aa0*/  PRMT R0, RZ, 0x654, R5 ;  /* 0x00000654ff007816 */ /* 0x002fe20000000005 */
[----:B------:R-:W-:Y:S01]  /*2ab0*/  @!P2 IMAD.MOV.U32 R4, RZ, RZ, 0x10 ;  /* 0x00000010ff04a424 */ /* 0x000fe200078e00ff */
[----:B------:R-:W-:Y:S01]  /*2ac0*/  SHF.L.U32 R5, R12, 0x1f, RZ ;  /* 0x0000001f0c057819 */ /* 0x000fe200000006ff */
[----:B------:R-:W-:Y:S01]  /*2ad0*/  UIADD3 UR4, UPT, UPT, UR5, 0x80, URZ ;  /* 0x0000008005047890 */ /* 0x000fe2000fffe0ff */
[----:B------:R1:W-:Y:S05]  /*2ae0*/  SYNCS.ARRIVE.TRANS64.RED.A1T0 RZ, [R0+URZ], RZ ;  /* 0x000000ff00ff79a7 */ /* 0x0003ea00081004ff */
[----:B------:R-:W-:Y:S01]  /*2af0*/  IMAD.U32 R6, RZ, RZ, UR4 ;  /* 0x00000004ff067e24 */ /* 0x000fe2000f8e00ff */
[----:B------:R-:W2:Y:S04]  /*2b00*/  SYNCS.PHASECHK.TRANS64.TRYWAIT P0, [UR5+0x90], R5 ;  /* 0x00009005ff0075a7 */ /* 0x000ea80008001105 */
[----:B------:R-:W-:Y:S01]  /*2b10*/  PRMT R6, R10, 0x654, R6 ;  /* 0x000006540a067816 */ /* 0x000fe20000000006 */
[----:B-12---:R-:W-:Y:S06]  /*2b20*/  @!P0 BRA `(.L_x_49) ;  /* 0x0000005400b88947 */ /* 0x006fec0003800000 */
.L_x_145:
[----:B------:R-:W-:Y:S01]  /*2b30*/  ULEA UR4, UR6, UR37, 0x4 ;  /* 0x0000002506047291 */ /* 0x000fe2000f8e20ff */
[----:B------:R-:W-:Y:S01]  /*2b40*/  SEL R2, R6, R2, !P2 ;  /* 0x0000000206027207 */ /* 0x000fe20005000000 */
[----:B------:R-:W-:Y:S01]  /*2b50*/  UIADD3 UR5, UPT, UPT, UR5, 0x80, URZ ;  /* 0x0000008005057890 */ /* 0x000fe2000fffe0ff */
[----:B-1----:R-:W-:Y:S01]  /*2b60*/  LEA R0, R11, UR37, 0x3 ;  /* 0x000000250b007c11 */ /* 0x002fe2000f8e18ff */
[----:B------:R-:W-:Y:S01]  /*2b70*/  UIADD3 UR4, UPT, UPT, UR4, 0x110, URZ ;  /* 0x0000011004047890 */ /* 0x000fe2000fffe0ff */
[----:B------:R1:W-:Y:S01]  /*2b80*/  @!P2 SYNCS.ARRIVE.TRANS64.RED RZ, [R2+URZ], R4 ;  /* 0x0000000402ffa9a7 */ /* 0x0003e200080004ff */
[----:B------:R-:W-:Y:S01]  /*2b90*/  UIADD3 UR6, UPT, UPT, UR6, 0x1, URZ ;  /* 0x0000000106067890 */ /* 0x000fe2000fffe0ff */
[----:B------:R-:W-:-:S03]  /*2ba0*/  VIADD R3, R3, 0x1 ;  /* 0x0000000103037836 */ /* 0x000fc60000000000 */
[----:B------:R-:W-:Y:S02]  /*2bb0*/  UISETP.NE.AND UP0, UPT, UR6, 0x2, UPT ;  /* 0x000000020600788c */ /* 0x000fe4000bf05270 */
[----:B------:R-:W-:Y:S01]  /*2bc0*/  ISETP.NE.AND P0, PT, R3, 0x2, PT ;  /* 0x000000020300780c */ /* 0x000fe20003f05270 */
[----:B------:R-:W-:Y:S06]  /*2bd0*/  UGETNEXTWORKID.BROADCAST [UR4], [UR5] ;  /* 0x00000000040073ca */ /* 0x000fec0008000100 */
[----:B------:R-:W-:Y:S02]  /*2be0*/  USEL UR4, URZ, 0x1, UP0 ;  /* 0x00000001ff047887 */ /* 0x000fe40008000000 */
[----:B------:R-:W-:-:S04]  /*2bf0*/  USEL UR6, UR6, URZ, UP0 ;  /* 0x000000ff06067287 */ /* 0x000fc80008000000 */
[----:B------:R-:W-:Y:S02]  /*2c00*/  LOP3.LUT R12, R12, UR4, RZ, 0x3c, !PT ;  /* 0x000000040c0c7c12 */ /* 0x000fe4000f8e3cff */
[----:B-1----:R-:W-:-:S04]  /*2c10*/  SHF.L.U32 R4, R9, 0x1f, RZ ;  /* 0x0000001f09047819 */ /* 0x002fc800000006ff */
[----:B------:R-:W1:Y:S02]  /*2c20*/  SYNCS.PHASECHK.TRANS64.TRYWAIT P1, [R0+URZ+0x80], R4 ;  /* 0x00008004000075a7 */ /* 0x000e6400080211ff */
[----:B-1----:R-:W-:Y:S05]  /*2c30*/  @!P1 BRA `(.L_x_50) ;  /* 0x00000054008c9947 */ /* 0x002fea0003800000 */
.L_x_146:
[----:B-1----:R-:W-:Y:S01]  /*2c40*/  LEA R4, R11, UR37, 0x4 ;  /* 0x000000250b047c11 */ /* 0x002fe2000f8e20ff */
[----:B------:R-:W-:Y:S01]  /*2c50*/  VIADD R0, R0, 0x90 ;  /* 0x0000009000007836 */ /* 0x000fe20000000000 */
[----:B------:R-:W-:Y:S01]  /*2c60*/  SEL R3, R3, RZ, P0 ;  /* 0x000000ff03037207 */ /* 0x000fe20000000000 */
[----:B------:R-:W-:-:S03]  /*2c70*/  VIADD R11, R11, 0x1 ;  /* 0x000000010b0b7836 */ /* 0x000fc60000000000 */
[----:B------:R-:W1:Y:S01]  /*2c80*/  LDS.128 R4, [R4+0x110] ;  /* 0x0001100004047984 */ /* 0x000e620000000c00 */
[----:B------:R-:W-:Y:S02]  /*2c90*/  PRMT R0, RZ, 0x654, R0 ;  /* 0x00000654ff007816 */ /* 0x000fe40000000000 */
[C---:B------:R-:W-:Y:S01]  /*2ca0*/  ISETP.NE.AND P1, PT, R11.reuse, 0x2, PT ;  /* 0x000000020b00780c */ /* 0x040fe20003f25270 */
[----:B------:R-:W-:Y:S01]  /*2cb0*/  @!PT LDS RZ, [RZ] ;  /* 0x00000000fffff984 */ /* 0x000fe20000000800 */
[----:B------:R-:W-:Y:S01]  /*2cc0*/  @!PT LDS RZ, [RZ] ;  /* 0x00000000fffff984 */ /* 0x000fe20000000800 */
[----:B------:R-:W-:Y:S01]  /*2cd0*/  @!PT LDS RZ, [RZ] ;  /* 0x00000000fffff984 */ /* 0x000fe20000000800 */
[----:B------:R-:W-:Y:S01]  /*2ce0*/  @!PT LDS RZ, [RZ] ;  /* 0x00000000fffff984 */ /* 0x000fe20000000800 */
[----:B------:R2:W-:Y:S06]  /*2cf0*/  MEMBAR.ALL.CTA ;  /* 0x0000000000007992 */ /* 0x0005ec0000008000 */
[----:B--2---:R-:W2:Y:S01]  /*2d00*/  FENCE.VIEW.ASYNC.S ;  /* 0x00000000000073c6 */ /* 0x004ea20000000000 */
[----:B------:R-:W-:Y:S01]  /*2d10*/  SEL R11, R11, RZ, P1 ;  /* 0x000000ff0b0b7207 */ /* 0x000fe20000800000 */
[----:B--2---:R2:W-:Y:S01]  /*2d20*/  SYNCS.ARRIVE.TRANS64.RED.A1T0 RZ, [R0+URZ], RZ ;  /* 0x000000ff00ff79a7 */ /* 0x0045e200081004ff */
[----:B-1----:R-:W-:-:S02]  /*2d30*/  LOP3.LUT P3, RZ, R6, 0x1, RZ, 0xc0, !PT ;  /* 0x0000000106ff7812 */ /* 0x002fc4000786c0ff */
[----:B------:R-:W-:-:S04]  /*2d40*/  SEL R4, RZ, 0x1, P1 ;  /* 0x00000001ff047807 */ /* 0x000fc80000800000 */
[----:B------:R-:W-:Y:S02]  /*2d50*/  LOP3.LUT R9, R9, R4, RZ, 0x3c, !PT ;  /* 0x0000000409097212 */ /* 0x000fe400078e3cff */
[----:B--2---:R-:W-:-:S04]  /*2d60*/  SEL R0, RZ, 0x1, P0 ;  /* 0x00000001ff007807 */ /* 0x004fc80000000000 */
[----:B------:R-:W-:Y:S01]  /*2d70*/  LOP3.LUT R8, R8, R0, RZ, 0x3c, !PT ;  /* 0x0000000008087212 */ /* 0x000fe200078e3cff */
[----:B------:R-:W-:Y:S06]  /*2d80*/  @P3 BRA `(.L_x_51) ;  /* 0xfffffffc002c3947 */ /* 0x000fec000383ffff */
[----:B------:R-:W-:Y:S01]  /*2d90*/  ULEA UR5, UR6, UR37, 0x3 ;  /* 0x0000002506057291 */ /* 0x000fe2000f8e18ff */
[----:B------:R-:W-:-:S08]  /*2da0*/  SHF.L.U32 R2, R12, 0x1f, RZ ;  /* 0x0000001f0c027819 */ /* 0x000fd000000006ff */
[----:B------:R-:W1:Y:S02]  /*2db0*/  SYNCS.PHASECHK.TRANS64 P0, [UR5+0x90], R2 ;  /* 0x00009002ff0075a7 */ /* 0x000e640008001005 */
[----:B-1----:R-:W-:Y:S05]  /*2dc0*/  @P0 BRA `(.L_x_52) ;  /* 0x0000000000080947 */ /* 0x002fea0003800000 */
[----:B------:R-:W1:Y:S02]  /*2dd0*/  SYNCS.PHASECHK.TRANS64.TRYWAIT P0, [UR5+0x90], R2 ;  /* 0x00009002ff0075a7 */ /* 0x000e640008001105 */
[----:B-1----:R-:W-:Y:S05]  /*2de0*/  @!P0 BRA `(.L_x_53) ;  /* 0x0000005400348947 */ /* 0x002fea0003800000 */
.L_x_52:
[----:B------:R-:W-:-:S04]  /*2df0*/  UIADD3 UR4, UPT, UPT, UR6, 0x1, URZ ;  /* 0x0000000106047890 */ /* 0x000fc8000fffe0ff */
[----:B------:R-:W-:-:S04]  /*2e00*/  UISETP.NE.AND UP0, UPT, UR4, 0x2, UPT ;  /* 0x000000020400788c */ /* 0x000fc8000bf05270 */
[----:B------:R-:W-:Y:S02]  /*2e10*/  USEL UR7, URZ, 0x1, UP0 ;  /* 0x00000001ff077887 */ /* 0x000fe40008000000 */
[----:B------:R-:W-:-:S04]  /*2e20*/  USEL UR4, UR4, URZ, UP0 ;  /* 0x000000ff04047287 */ /* 0x000fc80008000000 */
[----:B------:R-:W-:Y:S01]  /*2e30*/  ULEA UR4, UR4, UR37, 0x3 ;  /* 0x0000002504047291 */ /* 0x000fe2000f8e18ff */
[----:B-1----:R-:W-:-:S04]  /*2e40*/  LOP3.LUT R2, R12, UR7, RZ, 0x3c, !PT ;  /* 0x000000070c027c12 */ /* 0x002fc8000f8e3cff */
[----:B------:R-:W-:-:S04]  /*2e50*/  SHF.L.U32 R0, R2, 0x1f, RZ ;  /* 0x0000001f02007819 */ /* 0x000fc800000006ff */
[----:B------:R-:W1:Y:S02]  /*2e60*/  SYNCS.PHASECHK.TRANS64 P0, [UR4+0x90], R0 ;  /* 0x00009000ff0075a7 */ /* 0x000e640008001004 */
[----:B-1----:R-:W-:Y:S05]  /*2e70*/  @P0 EXIT ;  /* 0x000000000000094d */ /* 0x002fea0003800000 */
[----:B------:R-:W-:Y:S02]  /*2e80*/  SHF.L.U32 R2, R2, 0x1f, RZ ;  /* 0x0000001f02027819 */ /* 0x000fe400000006ff */
[----:B------:R-:W-:-:S07]  /*2e90*/  MOV R0, UR4 ;  /* 0x0000000400007c02 */ /* 0x000fce0008000f00 */
.L_x_54:
[----:B-1----:R1:W2:Y:S02]  /*2ea0*/  SYNCS.PHASECHK.TRANS64.TRYWAIT P0, [R0+URZ+0x90], R2 ;  /* 0x00009002000075a7 */ /* 0x0022a400080011ff */
[----:B--2---:R-:W-:Y:S05]  /*2eb0*/  @!P0 NANOSLEEP.SYNCS 0x989680 ;  /* 0x009896800000895d */ /* 0x004fea0003900000 */
[----:B------:R-:W2:Y:S02]  /*2ec0*/  @!P0 SYNCS.PHASECHK.TRANS64 P0, [R0+URZ+0x90], R2 ;  /* 0x00009002000085a7 */ /* 0x000ea400080010ff */
[----:B--2---:R-:W-:Y:S05]  /*2ed0*/  @P0 EXIT ;  /* 0x000000000000094d */ /* 0x004fea0003800000 */
[----:B------:R-:W-:Y:S05]  /*2ee0*/  BRA `(.L_x_54) ;  /* 0xfffffffc00ec7947 */ /* 0x000fea000383ffff */
.L_x_47:
[----:B------:R-:W-:Y:S05]  /*2ef0*/  BRA.U UP4, `(.L_x_55) ;  /* 0x0000001504487547 */ /* 0x000fea000b800000 */
[----:B------:R-:W-:Y:S01]  /*2f00*/  UMOV UR6, 0x40 ;  /* 0x0000004000067882 */ /* 0x000fe20000000000 */
[----:B------:R-:W-:Y:S01]  /*2f10*/  NOP ;  /* 0x0000000000007918 */ /* 0x000fe20000000000 */
[----:B------:R-:W-:Y:S01]  /*2f20*/  ULEA UR6, UR37, UR6, 0x18 ;  /* 0x0000000625067291 */ /* 0x000fe2000f8ec0ff */
[----:B------:R-:W-:Y:S02]  /*2f30*/  UMOV UR7, 0x400 ;  /* 0x0000040000077882 */ /* 0x000fe40000000000 */
[----:B------:R-:W-:-:S06]  /*2f40*/  ULEA UR37, UR37, UR7, 0x18 ;  /* 0x0000000725257291 */ /* 0x000fcc000f8ec0ff */
[----:B------:R-:W1:Y:S02]  /*2f50*/  LDS.U8 R2, [UR6+0x1c] ;  /* 0x00001c06ff027984 */ /* 0x000e640008000000 */
[----:B-1----:R-:W-:-:S13]  /*2f60*/  ISETP.NE.AND P0, PT, R2, RZ, PT ;  /* 0x000000ff0200720c */ /* 0x002fda0003f05270 */
[----:B------:R-:W-:Y:S05]  /*2f70*/  @P0 BRA `(.L_x_56) ;  /* 0x0000000400080947 */ /* 0x000fea0003800000 */
[----:B------:R-:W-:Y:S02]  /*2f80*/  UISETP.NE.U32.AND UP0, UPT, UR5, 0x1, UPT ;  /* 0x000000010500788c */ /* 0x000fe4000bf05070 */
[----:B------:R-:W-:-:S07]  /*2f90*/  UIADD3 UR8, UPT, UPT, UR6, 0x8, URZ ;  /* 0x0000000806087890 */ /* 0x000fce000fffe0ff */
[----:B------:R-:W-:Y:S05]  /*2fa0*/  BRA.U !UP0, `(.L_x_57) ;  /* 0x00000001089c7547 */ /* 0x000fea000b800000 */
[----:B------:R-:W-:Y:S01]  /*2fb0*/  ELECT P0, URZ, PT ;  /* 0x0000000000ff782f */ /* 0x000fe20003800000 */
[----:B------:R-:W-:-:S12]  /*2fc0*/  BSSY B0, `(.L_x_57) ;  /* 0x0000025000007945 */ /* 0x000fd80003800000 */
[----:B------:R-:W-:Y:S05]  /*2fd0*/  @!P0 BRA `(.L_x_58) ;  /* 0x00000000008c8947 */ /* 0x000fea0003800000 */
[----:B------:R-:W-:-:S05]  /*2fe0*/  UMOV UR7, 0x10 ;  /* 0x0000001000077882 */ /* 0x000fca0000000000 */
[----:B------:R-:W-:Y:S04]  /*2ff0*/  DEPBAR.LE SB1, 0x36 ;  /* 0x00009d800000791a */ /* 0x000fe80000000000 */
[----:B------:R-:W1:Y:S02]  /*3000*/  UTCATOMSWS.2CTA.FIND_AND_SET.ALIGN UP1, UR7, UR7 ;  /* 0x00000007000775e3 */ /* 0x000e640008220800 */
[----:B-1----:R-:W-:Y:S01]  /*3010*/  MOV R10, UR7 ;  /* 0x00000007000a7c02 */ /* 0x002fe20008000f00 */
[----:B------:R-:W-:Y:S06]  /*3020*/  BRA.U UP1, `(.L_x_59) ;  /* 0x0000000101187547 */ /* 0x000fec000b800000 */
.L_x_60:
[----:B------:R-:W-:Y:S05]  /*3030*/  NANOSLEEP 0x64 ;  /* 0x000000640000795d */ /* 0x000fea0003800000 */
[----:B------:R-:W-:-:S05]  /*3040*/  UMOV UR7, 0x10 ;  /* 0x0000001000077882 */ /* 0x000fca0000000000 */
[----:B------:R-:W-:Y:S04]  /*3050*/  DEPBAR.LE SB1, 0x36 ;  /* 0x00009d800000791a */ /* 0x000fe80000000000 */
[----:B------:R-:W1:Y:S02]  /*3060*/  UTCATOMSWS.2CTA.FIND_AND_SET.ALIGN UP1, UR7, UR7 ;  /* 0x00000007000775e3 */ /* 0x000e640008220800 */
[----:B-1----:R-:W-:Y:S01]  /*3070*/  MOV R10, UR7 ;  /* 0x00000007000a7c02 */ /* 0x002fe20008000f00 */
[----:B------:R-:W-:Y:S05]  /*3080*/  BRA.U !UP1, `(.L_x_60) ;  /* 0xfffffffd09e87547 */ /* 0x000fea000b83ffff */
.L_x_59:
[----:B------:R-:W1:Y:S01]  /*3090*/  LDS R5, [UR6+0x10] ;  /* 0x00001006ff057984 */ /* 0x000e620008000800 */
[----:B------:R-:W-:Y:S01]  /*30a0*/  IMAD.U32 R3, RZ, RZ, UR37 ;  /* 0x00000025ff037e24 */ /* 0x000fe2000f8e00ff */
[----:B------:R-:W-:-:S03]  /*30b0*/  MOV R2, UR4 ;  /* 0x0000000400027c02 */ /* 0x000fc60008000f00 */
[----:B------:R-:W-:Y:S01]  /*30c0*/  VIADD R3, R3, 0x130 ;  /* 0x0000013003037836 */ /* 0x000fe20000000000 */
[----:B-1----:R-:W-:-:S04]  /*30d0*/  SHF.L.U32 R5, R5, 0x1f, RZ ;  /* 0x0000001f05057819 */ /* 0x002fc800000006ff */
[----:B------:R-:W1:Y:S02]  /*30e0*/  SYNCS.PHASECHK.TRANS64.TRYWAIT P0, [UR6+0x8], R5 ;  /* 0x00000805ff0075a7 */ /* 0x000e640008001106 */
[----:B-1----:R-:W-:Y:S05]  /*30f0*/  @P0 BRA `(.L_x_61) ;  /* 0x0000000000080947 */ /* 0x002fea0003800000 */
[----:B------:R-:W1:Y:S02]  /*3100*/  SYNCS.PHASECHK.TRANS64.TRYWAIT P0, [UR6+0x8], R5 ;  /* 0x00000805ff0075a7 */ /* 0x000e640008001106 */
[----:B-1----:R-:W-:Y:S05]  /*3110*/  @!P0 BRA `(.L_x_62) ;  /* 0x0000005000808947 */ /* 0x002fea0003800000 */
.L_x_61:
[----:B-1----:R-:W-:Y:S01]  /*3120*/  HFMA2 R4, -RZ, RZ, 0, 5.9604644775390625e-08 ;  /* 0x00000001ff047431 */ /* 0x002fe200000001ff */
[----:B------:R-:W-:Y:S01]  /*3130*/  UPRMT UR7, UR4, 0x654, UR8 ;  /* 0x0000065404077896 */ /* 0x000fe20008000008 */
[----:B------:R-:W-:Y:S01]  /*3140*/  IMAD.MOV.U32 R7, RZ, RZ, 0xffff ;  /* 0x0000ffffff077424 */ /* 0x000fe200078e00ff */
[----:B------:R-:W-:Y:S01]  /*3150*/  PRMT R2, R2, 0x654, R3 ;  /* 0x0000065402027816 */ /* 0x000fe20000000003 */
[----:B------:R-:W-:Y:S02]  /*3160*/  IMAD.MOV.U32 R5, RZ, RZ, 0x4 ;  /* 0x00000004ff057424 */ /* 0x000fe400078e00ff */
[----:B------:R-:W-:Y:S01]  /*3170*/  IMAD.SHL.U32 R9, R10, 0x20, RZ ;  /* 0x000000200a097824 */ /* 0x000fe200078e00ff */
[----:B------:R-:W-:Y:S02]  /*3180*/  MOV R3, UR7 ;  /* 0x0000000700037c02 */ /* 0x000fe40008000f00 */
[-C--:B------:R-:W-:Y:S01]  /*3190*/  SHF.L.U32 R7, R7, R10.reuse, RZ ;  /* 0x0000000a07077219 */ /* 0x080fe200000006ff */
[----:B------:R1:W-:Y:S01]  /*31a0*/  SYNCS.ARRIVE.TRANS64.RED RZ, [UR7], R5 ;  /* 0x00000005ffff79a7 */ /* 0x0003e20008000407 */
[----:B------:R-:W-:Y:S01]  /*31b0*/  SHF.L.U32 R6, R4, R10, RZ ;  /* 0x0000000a04067219 */ /* 0x000fe200000006ff */
[----:B------:R1:W-:Y:S04]  /*31c0*/  STS [UR37+0x130], R9 ;  /* 0x00013009ff007988 */ /* 0x0003e80008000825 */
[----:B------:R1:W-:Y:S04]  /*31d0*/  STAS [R2.64], R10 ;  /* 0x0000000a02007dbd */ /* 0x0003e8000c0008ff */
[----:B------:R1:W-:Y:S04]  /*31e0*/  ATOMS.OR RZ, [UR6+0x14], R7 ;  /* 0x00001407ffff798c */ /* 0x0003e8000b000006 */
[----:B------:R1:W-:Y:S04]  /*31f0*/  ATOMS.OR RZ, [UR6+0x18], R6 ;  /* 0x00001806ffff798c */ /* 0x0003e8000b000006 */
[----:B------:R1:W-:Y:S02]  /*3200*/  ATOMS.XOR RZ, [UR6+0x10], R4 ;  /* 0x00001004ffff798c */ /* 0x0003e4000b800006 */
.L_x_58:
[----:B------:R-:W-:Y:S05]  /*3210*/  BSYNC B0 ;  /* 0x0000000000007941 */ /* 0x000fea0003800000 */
.L_x_57:
[----:B------:R-:W-:Y:S05]  /*3220*/  BRA.U UP0, `(.L_x_63) ;  /* 0x00000001006c7547 */ /* 0x000fea000b800000 */
[----:B------:R-:W-:-:S03]  /*3230*/  UMOV UR7, 0xffffffff ;  /* 0xffffffff00077882 */ /* 0x000fc60000000000 */
[----:B------:R-:W-:Y:S05]  /*3240*/  BRA.DIV UR7, `(.L_x_64) ;  /* 0x00000052074c7947 */ /* 0x000fea000b800000 */
[----:B------:R-:W-:-:S13]  /*3250*/  ELECT P6, URZ, PT ;  /* 0x0000000000ff782f */ /* 0x000fda00038c0000 */
.L_x_150:
[----:B------:R-:W-:Y:S05]  /*3260*/  @!P6 BRA `(.L_x_63) ;  /* 0x00000000005ce947 */ /* 0x000fea0003800000 */
[----:B-1----:R-:W1:Y:S02]  /*3270*/  LDS R3, [UR6+0x10] ;  /* 0x00001006ff037984 */ /* 0x002e640008000800 */
[----:B-1----:R-:W-:-:S04]  /*3280*/  SHF.L.U32 R3, R3, 0x1f, RZ ;  /* 0x0000001f03037819 */ /* 0x002fc800000006ff */
[----:B------:R-:W1:Y:S02]  /*3290*/  SYNCS.PHASECHK.TRANS64.TRYWAIT P0, [UR6+0x8], R3 ;  /* 0x00000803ff0075a7 */ /* 0x000e640008001106 */
[----:B-1----:R-:W-:Y:S05]  /*32a0*/  @P0 BRA `(.L_x_65) ;  /* 0x0000000000080947 */ /* 0x002fea0003800000 */
[----:B------:R-:W1:Y:S02]  /*32b0*/  SYNCS.PHASECHK.TRANS64.TRYWAIT P0, [UR6+0x8], R3 ;  /* 0x00000803ff0075a7 */ /* 0x000e640008001106 */
[----:B-1----:R-:W-:Y:S05]  /*32c0*/  @!P0 BRA `(.L_x_66) ;  /* 0x00000050004c8947 */ /* 0x002fea0003800000 */
.L_x_65:
[----:B------:R-:W2:Y:S01]  /*32d0*/  LDS R5, [UR37+0x130] ;  /* 0x00013025ff057984 */ /* 0x000ea20008000800 */
[----:B-1----:R-:W-:Y:S02]  /*32e0*/  HFMA2 R2, -RZ, RZ, 0, 5.9604644775390625e-08 ;  /* 0x00000001ff027431 */ /* 0x002fe400000001ff */
[----:B------:R-:W-:Y:S01]  /*32f0*/  IMAD.MOV.U32 R3, RZ, RZ, 0xffff ;  /* 0x0000ffffff037424 */ /* 0x000fe200078e00ff */
[----:B------:R-:W-:Y:S01]  /*3300*/  UPRMT UR7, UR4, 0x654, UR8 ;  /* 0x0000065404077896 */ /* 0x000fe20008000008 */
[----:B--2---:R-:W-:-:S03]  /*3310*/  IMAD.SHL.U32 R4, R5, 0x20, RZ ;  /* 0x0000002005047824 */ /* 0x004fc600078e00ff */
[-C--:B------:R-:W-:Y:S02]  /*3320*/  SHF.L.U32 R3, R3, R5.reuse, RZ ;  /* 0x0000000503037219 */ /* 0x080fe400000006ff */
[----:B------:R-:W-:Y:S01]  /*3330*/  SHF.L.U32 R5, R2, R5, RZ ;  /* 0x0000000502057219 */ /* 0x000fe200000006ff */
[----:B------:R2:W-:Y:S04]  /*3340*/  STS [UR37+0x130], R4 ;  /* 0x00013004ff007988 */ /* 0x0005e80008000825 */
[----:B------:R2:W-:Y:S04]  /*3350*/  ATOMS.OR RZ, [UR6+0x14], R3 ;  /* 0x00001403ffff798c */ /* 0x0005e8000b000006 */
[----:B------:R2:W-:Y:S01]  /*3360*/  ATOMS.OR RZ, [UR6+0x18], R5 ;  /* 0x00001805ffff798c */ /* 0x0005e2000b000006 */
[----:B------:R-:W-:Y:S03]  /*3370*/  SYNCS.ARRIVE.TRANS64.RED.A1T0 RZ, [UR7], RZ ;  /* 0x000000ffffff79a7 */ /* 0x000fe60008100407 */
[----:B------:R2:W-:Y:S01]  /*3380*/  ATOMS.XOR RZ, [UR6+0x10], R2 ;  /* 0x00001002ffff798c */ /* 0x0005e2000b800006 */
[----:B------:R-:W-:Y:S05]  /*3390*/  BRA `(.L_x_63) ;  /* 0x0000000000107947 */ /* 0x000fea0003800000 */
.L_x_56:
[----:B------:R-:W-:-:S05]  /*33a0*/  MOV R2, 0xffffffff ;  /* 0xffffffff00027802 */ /* 0x000fca0000000f00 */
[----:B------:R1:W-:Y:S02]  /*33b0*/  STS [UR37+0x130], R2 ;  /* 0x00013002ff007988 */ /* 0x0003e40008000825 */
[----:B-1----:R-:W-:Y:S02]  /*33c0*/  MOV R2, 0x33e0 ;  /* 0x000033e000027802 */ /* 0x002fe40000000f00 */
[----:B-----5:R-:W-:Y:S05]  /*33d0*/  CALL.REL.NOINC `($__internal_1_$__cuda_sm10x_tcgen05_guardrail_trap_phase_invalid_during_alloc) ;  /* 0x0000005400ac7944 */ /* 0x020fea0003c00000 */
.L_x_63:
[----:B------:R-:W-:Y:S05]  /*33e0*/  WARPSYNC.ALL ;  /* 0x0000000000007948 */ /* 0x000fea0003800000 */
[----:B------:R-:W3:Y:S01]  /*33f0*/  S2UR UR7, SR_CgaCtaId ;  /* 0x00000000000779c3 */ /* 0x000ee20000008800 */
[----:B------:R-:W-:Y:S01]  /*3400*/  UMOV UR6, 0x400 ;  /* 0x0000040000067882 */ /* 0x000fe20000000000 */
[----:B------:R-:W-:-:S06]  /*3410*/  NOP ;  /* 0x0000000000007918 */ /* 0x000fcc0000000000 */
[----:B------:R-:W-:Y:S06]  /*3420*/  BAR.ARV 0x6, 0xa0 ;  /* 0x0182800000007b1d */ /* 0x000fec0000002000 */
[----:B------:R-:W4:Y:S01]  /*3430*/  LDCU UR8, c[0x0][0x38c] ;  /* 0x00007180ff0877ac */ /* 0x000f220008000800 */
[----:B------:R-:W-:Y:S01]  /*3440*/  LOP3.LUT R0, R0, 0xffff, RZ, 0xc0, !PT ;  /* 0x0000ffff00007812 */ /* 0x000fe200078ec0ff */
[----:B-1----:R-:W-:Y:S01]  /*3450*/  IMAD.MOV.U32 R9, RZ, RZ, 0x1 ;  /* 0x00000001ff097424 */ /* 0x002fe200078e00ff */
[----:B------:R-:W-:Y:S01]  /*3460*/  LOP3.LUT R8, R8, 0xffff, RZ, 0xc0, !PT ;  /* 0x0000ffff08087812 */ /* 0x000fe200078ec0ff */
[----:B------:R-:W-:Y:S01]  /*3470*/  UMOV UR19, URZ ;  /* 0x000000ff00137c82 */ /* 0x000fe20008000000 */
[----:B------:R-:W-:Y:S01]  /*3480*/  R2UR UR10, R0 ;  /* 0x00000000000a72ca */ /* 0x000fe200000e0000 */
[----:B------:R-:W-:Y:S01]  /*3490*/  UMOV UR18, URZ ;  /* 0x000000ff00127c82 */ /* 0x000fe20008000000 */
[----:B------:R-:W-:Y:S01]  /*34a0*/  R2UR UR11, R8 ;  /* 0x00000000080b72ca */ /* 0x000fe200000e0000 */
[----:B------:R-:W-:Y:S01]  /*34b0*/  IMAD.MOV.U32 R8, RZ, RZ, RZ ;  /* 0x000000ffff087224 */ /* 0x000fe200078e00ff */
[----:B------:R-:W-:Y:S01]  /*34c0*/  UMOV UR17, URZ ;  /* 0x000000ff00117c82 */ /* 0x000fe20008000000 */
[----:B---3--:R-:W-:-:S02]  /*34d0*/  ULEA UR7, UR7, UR6, 0x18 ;  /* 0x0000000607077291 */ /* 0x008fc4000f8ec0ff */
[----:B------:R-:W-:Y:S02]  /*34e0*/  UISETP.NE.AND UP2, UPT, UR5, URZ, UPT ;  /* 0x000000ff0500728c */ /* 0x000fe4000bf45270 */
[----:B------:R-:W-:Y:S02]  /*34f0*/  UIADD3 UR12, UPT, UPT, UR7, 0x6400, URZ ;  /* 0x00006400070c7890 */ /* 0x000fe4000fffe0ff */
[----:B------:R-:W-:Y:S02]  /*3500*/  UIADD3 UR13, UPT, UPT, UR7, 0x26400, URZ ;  /* 0x00026400070d7890 */ /* 0x000fe4000fffe0ff */
[----:B----4-:R-:W-:Y:S01]  /*3510*/  UIADD3 UR8, UPT, UPT, UR8, 0x7f, URZ ;  /* 0x0000007f08087890 */ /* 0x010fe2000fffe0ff */
[----:B--2---:R-:W1:Y:S01]  /*3520*/  LDS R2, [UR7+0x130] ;  /* 0x00013007ff027984 */ /* 0x004e620008000800 */
[----:B------:R-:W-:Y:S02]  /*3530*/  USHF.R.U32.HI UR12, URZ, 0x4, UR12 ;  /* 0x00000004ff0c7899 */ /* 0x000fe4000801160c */
[----:B------:R-:W-:-:S02]  /*3540*/  USHF.R.S32.HI UR6, URZ, 0x1f, UR8 ;  /* 0x0000001fff067899 */ /* 0x000fc40008011408 */
[----:B------:R-:W-:Y:S02]  /*3550*/  USHF.R.U32.HI UR13, URZ, 0x4, UR13 ;  /* 0x00000004ff0d7899 */ /* 0x000fe4000801160d */
[----:B------:R-:W-:Y:S02]  /*3560*/  ULEA.HI UR6, UR6, UR8, URZ, 0x7 ;  /* 0x0000000806067291 */ /* 0x000fe4000f8f38ff */
[----:B------:R-:W-:Y:S02]  /*3570*/  ULOP3.LUT UR12, UR12, 0x3fff, URZ, 0xc0, !UPT ;  /* 0x00003fff0c0c7892 */ /* 0x000fe4000f8ec0ff */
[----:B------:R-:W-:Y:S02]  /*3580*/  USHF.R.S32.HI UR6, URZ, 0x7, UR6 ;  /* 0x00000007ff067899 */ /* 0x000fe40008011406 */
[----:B------:R-:W-:Y:S02]  /*3590*/  ULOP3.LUT UR13, UR13, 0x3fff, URZ, 0xc0, !UPT ;  /* 0x00003fff0d0d7892 */ /* 0x000fe4000f8ec0ff */
[----:B------:R-:W-:Y:S01]  /*35a0*/  UISETP.LT.AND UP0, UPT, UR6, 0x1, UPT ;  /* 0x000000010600788c */ /* 0x000fe2000bf01270 */
[----:B------:R-:W-:Y:S01]  /*35b0*/  UMOV UR36, 0x0 ;  /* 0x0000000000247882 */ /* 0x000fe20000000000 */
        /* <DEDUP_REMOVED lines=9> */
[----:B------:R-:W-:-:S02]  /*3650*/  ULOP3.LUT UR12, UR12, 0x10000, URZ, 0xfc, !UPT ;  /* 0x000100000c0c7892 */ /* 0x000fc4000f8efcff */
[----:B------:R-:W-:Y:S02]  /*3660*/  ULOP3.LUT UR13, UR13, 0x10000, URZ, 0xfc, !UPT ;  /* 0x000100000d0d7892 */ /* 0x000fe4000f8efcff */
[----:B------:R-:W-:Y:S01]  /*3670*/  USEL UR20, UR6, 0x1, !UP0 ;  /* 0x0000000106147887 */ /* 0x000fe2000c000000 */
[----:B------:R-:W-:Y:S01]  /*3680*/  UMOV UR26, 0x0 ;  /* 0x00000000001a7882 */ /* 0x000fe20000000000 */
[----:B------:R-:W-:Y:S01]  /*3690*/  UMOV UR27, 0x10100010 ;  /* 0x10100010001b7882 */ /* 0x000fe20000000000 */
[----:B------:R-:W-:Y:S01]  /*36a0*/  UMOV UR24, 0x0 ;  /* 0x0000000000187882 */ /* 0x000fe20000000000 */
[----:B------:R-:W-:Y:S01]  /*36b0*/  UMOV UR25, 0x10100010 ;  /* 0x1010001000197882 */ /* 0x000fe20000000000 */
[----:B------:R-:W-:Y:S01]  /*36c0*/  UMOV UR22, 0x0 ;  /* 0x0000000000167882 */ /* 0x000fe20000000000 */
[----:B------:R-:W-:Y:S01]  /*36d0*/  UMOV UR23, 0x10100010 ;  /* 0x1010001000177882 */ /* 0x000fe20000000000 */
[----:B-1----:R-:W-:Y:S02]  /*36e0*/  R2UR UR21, R2 ;  /* 0x00000000021572ca */ /* 0x002fe400000e0000 */
[----:B------:R-:W-:-:S13]  /*36f0*/  CS2R R2, SRZ ;  /* 0x0000000000027805 */ /* 0x000fda000001ff00 */
.L_x_74:
[C---:B------:R-:W-:Y:S02]  /*3700*/  LEA R0, R8.reuse, UR7, 0x3 ;  /* 0x0000000708007c11 */ /* 0x040fe4000f8e18ff */
[----:B------:R-:W-:Y:S02]  /*3710*/  SHF.L.U32 R4, R3, 0x1f, RZ ;  /* 0x0000001f03047819 */ /* 0x000fe400000006ff */
[----:B------:R-:W-:Y:S02]  /*3720*/  LEA R5, R8, UR7, 0x4 ;  /* 0x0000000708057c11 */ /* 0x000fe4000f8e20ff */
[----:B------:R-:W1:Y:S02]  /*3730*/  SYNCS.PHASECHK.TRANS64.TRYWAIT P0, [R0+URZ+0x80], R4 ;  /* 0x00008004000075a7 */ /* 0x000e6400080011ff */
[----:B-1-3--:R-:W-:Y:S05]  /*3740*/  @!P0 BRA `(.L_x_67) ;  /* 0x0000004c00448947 */ /* 0x00afea0003800000 */
.L_x_151:
[----:B-1----:R-:W1:Y:S01]  /*3750*/  LDS.128 R4, [R5+0x110] ;  /* 0x0001100005047984 */ /* 0x002e620000000c00 */
[----:B------:R-:W-:Y:S02]  /*3760*/  VIADD R0, R0, 0x90 ;  /* 0x0000009000007836 */ /* 0x000fe40000000000 */
[----:B------:R-:W-:Y:S01]  /*3770*/  VIADD R8, R8, 0x1 ;  /* 0x0000000108087836 */ /* 0x000fe20000000000 */
[----:B------:R-:W-:Y:S01]  /*3780*/  @!PT LDS RZ, [RZ] ;  /* 0x00000000fffff984 */ /* 0x000fe20000000800 */
[----:B------:R-:W-:Y:S01]  /*3790*/  @!PT LDS RZ, [RZ] ;  /* 0x00000000fffff984 */ /* 0x000fe20000000800 */
[----:B------:R-:W-:Y:S01]  /*37a0*/  @!PT LDS RZ, [RZ] ;  /* 0x00000000fffff984 */ /* 0x000fe20000000800 */
[----:B------:R-:W-:Y:S01]  /*37b0*/  @!PT LDS RZ, [RZ] ;  /* 0x00000000fffff984 */ /* 0x000fe20000000800 */
[----:B------:R2:W-:Y:S06]  /*37c0*/  MEMBAR.ALL.CTA ;  /* 0x0000000000007992 */ /* 0x0005ec0000008000 */
[----:B--2---:R-:W2:Y:S01]  /*37d0*/  FENCE.VIEW.ASYNC.S ;  /* 0x00000000000073c6 */ /* 0x004ea20000000000 */
[----:B------:R-:W-:-:S04]  /*37e0*/  PRMT R0, RZ, 0x654, R0 ;  /* 0x00000654ff007816 */ /* 0x000fc80000000000 */
[----:B--2---:R2:W-:Y:S01]  /*37f0*/  SYNCS.ARRIVE.TRANS64.RED.A1T0 RZ, [R0+URZ], RZ ;  /* 0x000000ff00ff79a7 */ /* 0x0045e200081004ff */
[----:B-1----:R-:W-:Y:S01]  /*3800*/  LOP3.LUT P1, RZ, R6, 0x1, RZ, 0xc0, !PT ;  /* 0x0000000106ff7812 */ /* 0x002fe2000782c0ff */
[----:B--2---:R-:W-:-:S12]  /*3810*/  BRA.U UP2, `(.L_x_68) ;  /* 0x0000000502587547 */ /* 0x004fd8000b800000 */
[----:B------:R-:W1:Y:S01]  /*3820*/  LDCU UR8, c[0x0][0x38c] ;  /* 0x00007180ff0877ac */ /* 0x000e620008000800 */
[----:B------:R-:W-:Y:S02]  /*3830*/  PLOP3.LUT P2, PT, PT, PT, PT, 0x80, 0x8 ;  /* 0x000000000008781c */ /* 0x000fe40003f4f070 */
[----:B------:R-:W-:Y:S01]  /*3840*/  SHF.L.U32 R4, R9, 0x1f, RZ ;  /* 0x0000001f09047819 */ /* 0x000fe200000006ff */
[----:B-1----:R-:W-:Y:S02]  /*3850*/  UISETP.GE.AND UP0, UPT, UR8, 0x1, UPT ;  /* 0x000000010800788c */ /* 0x002fe4000bf06270 */
[----:B------:R-:W-:-:S04]  /*3860*/  ULEA UR8, UR19, UR7, 0x3 ;  /* 0x0000000713087291 */ /* 0x000fc8000f8e18ff */
[----:B------:R-:W-:-:S05]  /*3870*/  PLOP3.LUT P0, PT, PT, PT, UP0, 0x80, 0x8 ;  /* 0x000000000008781c */ /* 0x000fca0003f0f008 */
[----:B------:R-:W-:-:S08]  /*3880*/  @UP0 ULEA UR9, UR18, UR7, 0x3 ;  /* 0x0000000712090291 */ /* 0x000fd0000f8e18ff */
[----:B------:R-:W-:-:S04]  /*3890*/  @P0 SHF.L.U32 R0, R2, 0x1f, RZ ;  /* 0x0000001f02000819 */ /* 0x000fc800000006ff */
[----:B------:R1:W2:Y:S01]  /*38a0*/  @P0 SYNCS.PHASECHK.TRANS64.TRYWAIT P2, [UR9], R0 ;  /* 0x00000000ff0005a7 */ /* 0x0002a20008041109 */
[----:B------:R-:W-:Y:S01]  /*38b0*/  ULEA UR9, UR19, UR21, 0x6 ;  /* 0x0000001513097291 */ /* 0x000fe2000f8e30ff */
[----:B------:R-:W3:Y:S02]  /*38c0*/  SYNCS.PHASECHK.TRANS64.TRYWAIT P0, [UR8+0xc0], R4 ;  /* 0x0000c004ff0075a7 */ /* 0x000ee40008001108 */
[----:B-123--:R-:W-:Y:S09]  /*38d0*/  @!P0 BRA `(.L_x_69) ;  /* 0x0000004800f48947 */ /* 0x00eff20003800000 */
.L_x_153:
[----:B------:R-:W-:Y:S01]  /*38e0*/  UMOV UR16, UR17 ;  /* 0x0000001100107c82 */ /* 0x000fe20008000000 */
[----:B------:R-:W-:Y:S05]  /*38f0*/  BRA.U !UP0, `(.L_x_70) ;  /* 0x0000000508107547 */ /* 0x000fea000b800000 */
[----:B------:R-:W-:Y:S02]  /*3900*/  UIADD3 UR16, UPT, UPT, UR20, UR17, URZ ;  /* 0x0000001114107290 */ /* 0x000fe4000fffe0ff */
[----:B------:R-:W-:Y:S01]  /*3910*/  UPLOP3.LUT UP3, UPT, UPT, UPT, UPT, 0x40, 0x4 ;  /* 0x000000000004789c */ /* 0x000fe20003f6e870 */
[----:B------:R-:W-:Y:S01]  /*3920*/  UMOV UR15, UR6 ;  /* 0x00000006000f7c82 */ /* 0x000fe20008000000 */
[----:B------:R-:W-:-:S09]  /*3930*/  UMOV UR58, UR18 ;  /* 0x00000012003a7c82 */ /* 0x000fd20008000000 */
.L_x_73:
[----:B--2---:R-:W-:Y:S01]  /*3940*/  ULEA UR14, UR58, UR7, 0x3 ;  /* 0x000000073a0e7291 */ /* 0x004fe2000f8e18ff */
[----:B---3--:R-:W-:Y:S11]  /*3950*/  @P2 BRA `(.L_x_71) ;  /* 0x00000000000c2947 */ /* 0x008ff60003800000 */
[----:B-1----:R-:W-:Y:S04]  /*3960*/  SHF.L.U32 R4, R2, 0x1f, RZ ;  /* 0x0000001f02047819 */ /* 0x002fe800000006ff */
[----:B------:R-:W1:Y:S02]  /*3970*/  SYNCS.PHASECHK.TRANS64.TRYWAIT P0, [UR14], R4 ;  /* 0x00000004ff0075a7 */ /* 0x000e64000800110e */
[----:B-1----:R-:W-:Y:S05]  /*3980*/  @!P0 BRA `(.L_x_72) ;  /* 0x0000004800e08947 */ /* 0x002fea0003800000 */
.L_x_71:
[----:B------:R-:W-:Y:S01]  /*3990*/  UISETP.NE.AND UP0, UPT, UR15, 0x1, UPT ;  /* 0x000000010f00788c */ /* 0x000fe2000bf05270 */
[----:B------:R-:W-:Y:S01]  /*39a0*/  PLOP3.LUT P2, PT, PT, PT, PT, 0x80, 0x8 ;  /* 0x000000000008781c */ /* 0x000fe20003f4f070 */
[----:B------:R-:W-:Y:S02]  /*39b0*/  UIADD3 UR18, UPT, UPT, UR58, 0x1, URZ ;  /* 0x000000013a127890 */ /* 0x000fe4000fffe0ff */
[----:B------:R-:W-:Y:S02]  /*39c0*/  ULEA UR68, UR58, UR13, 0x9 ;  /* 0x0000000d3a447291 */ /* 0x000fe4000f8e48ff */
[----:B------:R-:W-:Y:S01]  /*39d0*/  UISETP.NE.AND UP1, UPT, UR18, 0x4, UPT ;  /* 0x000000041200788c */ /* 0x000fe2000bf25270 */
[----:B------:R-:W-:Y:S01]  /*39e0*/  PLOP3.LUT P0, PT, PT, PT, UP0, 0x80, 0x8 ;  /* 0x000000000008781c */ /* 0x000fe20003f0f008 */
[----:B------:R-:W-:Y:S02]  /*39f0*/  ULEA UR66, UR58, UR12, 0xb ;  /* 0x0000000c3a427291 */ /* 0x000fe4000f8e58ff */
[----:B------:R-:W-:Y:S02]  /*3a00*/  USEL UR39, URZ, 0x1, UP1 ;  /* 0x00000001ff277887 */ /* 0x000fe40008800000 */
[----:B------:R-:W-:Y:S02]  /*3a10*/  USEL UR18, UR18, URZ, UP1 ;  /* 0x000000ff12127287 */ /* 0x000fe40008800000 */
[----:B------:R-:W-:Y:S02]  /*3a20*/  UIADD3 UR64, UPT, UPT, UR68, 0x2, URZ ;  /* 0x0000000244407890 */ /* 0x000fe4000fffe0ff */
[----:B------:R-:W-:Y:S01]  /*3a30*/  @UP0 ULEA UR38, UR18, UR7, 0x3 ;  /* 0x0000000712260291 */ /* 0x000fe2000f8e18ff */
[----:B------:R-:W-:Y:S01]  /*3a40*/  LOP3.LUT R2, R2, UR39, RZ, 0x3c, !PT ;  /* 0x0000002702027c12 */ /* 0x000fe2000f8e3cff */
[----:B------:R-:W-:Y:S02]  /*3a50*/  UIADD3 UR62, UPT, UPT, UR66, 0x2, URZ ;  /* 0x00000002423e7890 */ /* 0x000fe4000fffe0ff */
[----:B------:R-:W-:Y:S01]  /*3a60*/  UIADD3 UR60, UPT, UPT, UR68, 0x4, URZ ;  /* 0x00000004443c7890 */ /* 0x000fe2000fffe0ff */
[----:B-1----:R-:W-:Y:S01]  /*3a70*/  @P0 SHF.L.U32 R0, R2, 0x1f, RZ ;  /* 0x0000001f02000819 */ /* 0x002fe200000006ff */
[----:B------:R-:W-:Y:S02]  /*3a80*/  UIADD3 UR58, UPT, UPT, UR66, 0x4, URZ ;  /* 0x00000004423a7890 */ /* 0x000fe4000fffe0ff */
[----:B------:R-:W-:Y:S01]  /*3a90*/  UIADD3 UR56, UPT, UPT, UR68, 0x6, URZ ;  /* 0x0000000644387890 */ /* 0x000fe2000fffe0ff */
[----:B------:R2:W3:Y:S01]  /*3aa0*/  @P0 SYNCS.PHASECHK.TRANS64.TRYWAIT P2, [UR38], R0 ;  /* 0x00000000ff0005a7 */ /* 0x0004e20008041126 */
[----:B------:R-:W-:Y:S02]  /*3ab0*/  UIADD3 UR54, UPT, UPT, UR66, 0x6, URZ ;  /* 0x0000000642367890 */ /* 0x000fe4000fffe0ff */
        /* <DEDUP_REMOVED lines=10> */
[----:B------:R-:W-:Y:S02]  /*3b60*/  UIADD3 UR15, UPT, UPT, UR15, -0x1, URZ ;  /* 0xffffffff0f0f7890 */ /* 0x000fe4000fffe0ff */
[----:B------:R-:W-:Y:S01]  /*3b70*/  UISETP.NE.AND UP0, UPT, UR17, UR16, UPT ;  /* 0x000000101100728c */ /* 0x000fe2000bf05270 */
[----:B------:R-:W-:Y:S01]  /*3b80*/  UMOV UR69, 0x40004040 ;  /* 0x4000404000457882 */ /* 0x000fe20000000000 */
[----:B------:R-:W-:Y:S01]  /*3b90*/  UMOV UR67, 0x40004040 ;  /* 0x4000404000437882 */ /* 0x000fe20000000000 */
[----:B------:R-:W-:Y:S01]  /*3ba0*/  UMOV UR65, 0x40004040 ;  /* 0x4000404000417882 */ /* 0x000fe20000000000 */
[----:B------:R-:W-:Y:S01]  /*3bb0*/  UTCHMMA.2CTA gdesc[UR66], gdesc[UR68], tmem[UR9], tmem[UR36], idesc[UR37], UP3 ;  /* 0x00ff2444420075ea */ /* 0x000fe20009a00009 */
[----:B------:R-:W-:Y:S01]  /*3bc0*/  UPLOP3.LUT UP3, UPT, UPT, UPT, UPT, 0x80, 0x8 ;  /* 0x000000000008789c */ /* 0x000fe20003f6f070 */
[----:B------:R-:W-:Y:S01]  /*3bd0*/  UMOV UR63, 0x40004040 ;  /* 0x40004040003f7882 */ /* 0x000fe20000000000 */
[----:B------:R-:W-:Y:S01]  /*3be0*/  UMOV UR61, 0x40004040 ;  /* 0x40004040003d7882 */ /* 0x000fe20000000000 */
[----:B------:R-:W-:Y:S01]  /*3bf0*/  UTCHMMA.2CTA gdesc[UR62], gdesc[UR64], tmem[UR9], tmem[UR34], idesc[UR35], UPT ;  /* 0x00ff22403e0075ea */ /* 0x000fe2000ba00009 */
[----:B------:R-:W-:Y:S01]  /*3c00*/  UMOV UR59, 0x40004040 ;  /* 0x40004040003b7882 */ /* 0x000fe20000000000 */
[----:B------:R-:W-:Y:S01]  /*3c10*/  UMOV UR57, 0x40004040 ;  /* 0x4000404000397882 */ /* 0x000fe20000000000 */
[----:B------:R1:W-:Y:S01]  /*3c20*/  UTCHMMA.2CTA gdesc[UR58], gdesc[UR60], tmem[UR9], tmem[UR32], idesc[UR33], UPT ;  /* 0x00ff203c3a0075ea */ /* 0x0003e2000ba00009 */
        /* <DEDUP_REMOVED lines=11> */
[----:B------:R-:W-:Y:S01]  /*3ce0*/  UMOV UR39, 0x40004040 ;  /* 0x4000404000277882 */ /* 0x000fe20000000000 */
[----:B------:R2:W-:Y:S01]  /*3cf0*/  UTCHMMA.2CTA gdesc[UR42], gdesc[UR44], tmem[UR9], tmem[UR24], idesc[UR25], UPT ;  /* 0x00ff182c2a0075ea */ /* 0x0005e2000ba00009 */
[----:B------:R2:W-:Y:S01]  /*3d00*/  UTCHMMA.2CTA gdesc[UR38], gdesc[UR40], tmem[UR9], tmem[UR22], idesc[UR23], UPT ;  /* 0x00ff1628260075ea */ /* 0x0005e2000ba00009 */
[----:B------:R2:W-:Y:S01]  /*3d10*/  UTCBAR.2CTA.MULTICAST [UR14], URZ, UR11 ;  /* 0x000000ff0e0073e9 */ /* 0x0005e2000820080b */
[----:B-1----:R-:W-:Y:S01]  /*3d20*/  UMOV UR58, UR18 ;  /* 0x00000012003a7c82 */ /* 0x002fe20008000000 */
[----:B------:R-:W-:Y:S05]  /*3d30*/  BRA.U UP0, `(.L_x_73) ;  /* 0xfffffffd00007547 */ /* 0x000fea000b83ffff */
.L_x_70:
[----:B------:R-:W-:Y:S01]  /*3d40*/  UIADD3 UR8, UPT, UPT, UR8, 0xa0, URZ ;  /* 0x000000a008087890 */ /* 0x000fe2000fffe0ff */
[----:B------:R-:W-:-:S08]  /*3d50*/  UMOV UR17, UR16 ;  /* 0x0000001000117c82 */ /* 0x000fd00008000000 */
[----:B------:R4:W-:Y:S01]  /*3d60*/  UTCBAR.2CTA.MULTICAST [UR8], URZ, UR10 ;  /* 0x000000ff080073e9 */ /* 0x0009e2000820080a */
[----:B------:R-:W-:Y:S02]  /*3d70*/  NOP ;  /* 0x0000000000007918 */ /* 0x000fe40000000000 */
.L_x_68:
[----:B------:R-:W-:Y:S01]  /*3d80*/  UIADD3 UR19, UPT, UPT, UR19, 0x1, URZ ;  /* 0x0000000113137890 */ /* 0x000fe2000fffe0ff */
[----:B------:R-:W-:-:S03]  /*3d90*/  ISETP.NE.AND P0, PT, R8, 0x2, PT ;  /* 0x000000020800780c */ /* 0x000fc60003f05270 */
[----:B------:R-:W-:Y:S01]  /*3da0*/  UISETP.NE.AND UP0, UPT, UR19, 0x4, UPT ;  /* 0x000000041300788c */ /* 0x000fe2000bf05270 */
[----:B-12---:R-:W-:Y:S02]  /*3db0*/  SEL R0, RZ, 0x1, P0 ;  /* 0x00000001ff007807 */ /* 0x006fe40000000000 */
[----:B------:R-:W-:Y:S01]  /*3dc0*/  SEL R8, R8, RZ, P0 ;  /* 0x000000ff08087207 */ /* 0x000fe20000000000 */
[----:B----4-:R-:W-:Y:S01]  /*3dd0*/  USEL UR8, URZ, 0x1, UP0 ;  /* 0x00000001ff087887 */ /* 0x010fe20008000000 */
[----:B------:R-:W-:Y:S01]  /*3de0*/  LOP3.LUT R3, R3, R0, RZ, 0x3c, !PT ;  /* 0x0000000003037212 */ /* 0x000fe200078e3cff */
[----:B------:R-:W-:-:S04]  /*3df0*/  USEL UR19, UR19, URZ, UP0 ;  /* 0x000000ff13137287 */ /* 0x000fc80008000000 */
[----:B------:R-:W-:Y:S01]  /*3e00*/  LOP3.LUT R9, R9, UR8, RZ, 0x3c, !PT ;  /* 0x0000000809097c12 */ /* 0x000fe2000f8e3cff */
[----:B------:R-:W-:Y:S07]  /*3e10*/  @P1 BRA `(.L_x_74) ;  /* 0xfffffff800381947 */ /* 0x000fee000383ffff */
[----:B------:R-:W1:Y:S01]  /*3e20*/  S2UR UR6, SR_CgaCtaId ;  /* 0x00000000000679c3 */ /* 0x000e620000008800 */
[----:B------:R-:W-:Y:S01]  /*3e30*/  ELECT P0, URZ, PT ;  /* 0x0000000000ff782f */ /* 0x000fe20003800000 */
[----:B------:R-:W-:Y:S01]  /*3e40*/  HFMA2 R0, -RZ, RZ, 0, 5.9604644775390625e-08 ;  /* 0x00000001ff007431 */ /* 0x000fe200000001ff */
[----:B------:R-:W-:-:S05]  /*3e50*/  UMOV UR8, 0x40 ;  /* 0x0000004000087882 */ /* 0x000fca0000000000 */
[----:B------:R-:W-:Y:S01]  /*3e60*/  UVIRTCOUNT.DEALLOC.SMPOOL 0x80 ;  /* 0x000000800000784c */ /* 0x000fe20000000000 */
[----:B------:R-:W-:Y:S02]  /*3e70*/  UISETP.NE.AND UP0, UPT, UR5, URZ, UPT ;  /* 0x000000ff0500728c */ /* 0x000fe4000bf05270 */
[----:B-1----:R-:W-:-:S09]  /*3e80*/  ULEA UR6, UR6, UR8, 0x18 ;  /* 0x0000000806067291 */ /* 0x002fd2000f8ec0ff */
[----:B------:R1:W-:Y:S01]  /*3e90*/  @P0 STS.U8 [UR6+0x1c], R0 ;  /* 0x00001c00ff000988 */ /* 0x0003e20008000006 */
[----:B------:R-:W-:Y:S05]  /*3ea0*/  BRA.U UP0, `(.L_x_75) ;  /* 0x0000000100a07547 */ /* 0x000fea000b800000 */
[----:B------:R-:W-:Y:S01]  /*3eb0*/  UIADD3 UR5, UPT, UPT, UR7, 0xc0, URZ ;  /* 0x000000c007057890 */ /* 0x000fe2000fffe0ff */
[----:B------:R-:W-:-:S03]  /*3ec0*/  SHF.L.U32 R2, R9, 0x1f, RZ ;  /* 0x0000001f09027819 */ /* 0x000fc600000006ff */
[----:B------:R-:W-:-:S09]  /*3ed0*/  ULEA UR8, UR19, UR5, 0x3 ;  /* 0x0000000513087291 */ /* 0x000fd2000f8e18ff */
[----:B------:R-:W2:Y:S02]  /*3ee0*/  SYNCS.PHASECHK.TRANS64.TRYWAIT P0, [UR8], R2 ;  /* 0x00000002ff0075a7 */ /* 0x000ea40008001108 */
[----:B--2---:R-:W-:Y:S05]  /*3ef0*/  @!P0 BRA `(.L_x_76) ;  /* 0x00000044009c8947 */ /* 0x004fea0003800000 */
.L_x_156:
        /* <DEDUP_REMOVED lines=9> */
.L_x_158:
        /* <DEDUP_REMOVED lines=9> */
.L_x_160:
[----:B------:R-:W-:-:S04]  /*4020*/  UIADD3 UR9, UPT, UPT, UR9, 0x1, URZ ;  /* 0x0000000109097890 */ /* 0x000fc8000fffe0ff */
[----:B------:R-:W-:-:S04]  /*4030*/  UISETP.NE.AND UP1, UPT, UR9, 0x4, UPT ;  /* 0x000000040900788c */ /* 0x000fc8000bf25270 */
[----:B------:R-:W-:Y:S02]  /*4040*/  USEL UR8, URZ, 0x1, UP1 ;  /* 0x00000001ff087887 */ /* 0x000fe40008800000 */
[----:B------:R-:W-:-:S04]  /*4050*/  USEL UR9, UR9, URZ, UP1 ;  /* 0x000000ff09097287 */ /* 0x000fc80008800000 */
[----:B------:R-:W-:Y:S01]  /*4060*/  ULEA UR9, UR9, UR5, 0x3 ;  /* 0x0000000509097291 */ /* 0x000fe2000f8e18ff */
[----:B------:R-:W-:-:S04]  /*4070*/  LOP3.LUT R2, R2, UR8, RZ, 0x3c, !PT ;  /* 0x0000000802027c12 */ /* 0x000fc8000f8e3cff */
[----:B------:R-:W-:Y:S01]  /*4080*/  SHF.L.U32 R2, R2, 0x1f, RZ ;  /* 0x0000001f02027819 */ /* 0x000fe200000006ff */
[----:B-1----:R-:W-:-:S04]  /*4090*/  IMAD.U32 R0, RZ, RZ, UR9 ;  /* 0x00000009ff007e24 */ /* 0x002fc8000f8e00ff */
[----:B------:R1:W2:Y:S03]  /*40a0*/  SYNCS.PHASECHK.TRANS64.TRYWAIT P0, [R0+URZ], R2 ;  /* 0x00000002000075a7 */ /* 0x0002a600080011ff */
[----:B--2---:R-:W-:Y:S05]  /*40b0*/  @!P0 NANOSLEEP.SYNCS 0x989680 ;  /* 0x009896800000895d */ /* 0x004fea0003900000 */
[----:B------:R-:W2:Y:S02]  /*40c0*/  @!P0 SYNCS.PHASECHK.TRANS64 P0, [R0+URZ], R2 ;  /* 0x00000002000085a7 */ /* 0x000ea400080010ff */
[----:B--2---:R-:W-:Y:S05]  /*40d0*/  @P0 BRA `(.L_x_79) ;  /* 0x0000000000200947 */ /* 0x004fea0003800000 */
.L_x_80:
[----:B--2---:R2:W4:Y:S02]  /*40e0*/  SYNCS.PHASECHK.TRANS64.TRYWAIT P0, [R0+URZ], R2 ;  /* 0x00000002000075a7 */ /* 0x00452400080011ff */
[----:B----4-:R-:W-:Y:S05]  /*40f0*/  @!P0 NANOSLEEP.SYNCS 0x989680 ;  /* 0x009896800000895d */ /* 0x010fea0003900000 */
[----:B------:R-:W4:Y:S02]  /*4100*/  @!P0 SYNCS.PHASECHK.TRANS64 P0, [R0+URZ], R2 ;  /* 0x00000002000085a7 */ /* 0x000f2400080010ff */
[----:B----4-:R-:W-:Y:S05]  /*4110*/  @!P0 BRA `(.L_x_80) ;  /* 0xfffffffc00f08947 */ /* 0x010fea000383ffff */
[----:B------:R-:W-:Y:S05]  /*4120*/  BRA `(.L_x_79) ;  /* 0x00000000000c7947 */ /* 0x000fea0003800000 */
.L_x_75:
[----:B------:R-:W-:-:S04]  /*4130*/  UIADD3 UR5, UPT, UPT, UR7, 0x100, URZ ;  /* 0x0000010007057890 */ /* 0x000fc8000fffe0ff */
[----:B------:R-:W-:-:S09]  /*4140*/  UPRMT UR5, UR4, 0x654, UR5 ;  /* 0x0000065404057896 */ /* 0x000fd20008000005 */
[----:B------:R-:W-:Y:S03]  /*4150*/  SYNCS.ARRIVE.TRANS64.RED.A1T0 RZ, [UR5], RZ ;  /* 0x000000ffffff79a7 */ /* 0x000fe60008100405 */
.L_x_79:
[----:B-12---:R-:W-:Y:S01]  /*4160*/  SHF.L.U32 R2, RZ, 0x1f, RZ ;  /* 0x0000001fff027819 */ /* 0x006fe200000006ff */
[----:B------:R-:W-:Y:S01]  /*4170*/  UIADD3 UR5, UPT, UPT, UR7, 0x100, URZ ;  /* 0x0000010007057890 */ /* 0x000fe2000fffe0ff */
[----:B------:R-:W-:Y:S02]  /*4180*/  PLOP3.LUT P0, PT, PT, PT, UP0, 0x80, 0x8 ;  /* 0x000000000008781c */ /* 0x000fe40003f0f008 */
[----:B------:R-:W1:Y:S02]  /*4190*/  SYNCS.PHASECHK.TRANS64.TRYWAIT P1, [UR7+0x100], R2 ;  /* 0x00010002ff0075a7 */ /* 0x000e640008021107 */
[----:B-1----:R-:W-:Y:S09]  /*41a0*/  @!P1 BRA `(.L_x_81) ;  /* 0x0000004400389947 */ /* 0x002ff20003800000 */
.L_x_162:
[----:B------:R-:W-:Y:S01]  /*41b0*/  @!UP0 UPRMT UR5, UR4, 0x654, UR5 ;  /* 0x0000065404058896 */ /* 0x000fe20008000005 */
[----:B------:R-:W-:Y:S02]  /*41c0*/  UMOV UR8, 0xffff ;  /* 0x0000ffff00087882 */ /* 0x000fe40000000000 */
[----:B------:R-:W-:-:S06]  /*41d0*/  UMOV UR4, 0x1 ;  /* 0x0000000100047882 */ /* 0x000fcc0000000000 */
[----:B------:R-:W-:Y:S01]  /*41e0*/  @!P0 SYNCS.ARRIVE.TRANS64.RED.A1T0 RZ, [UR5], RZ ;  /* 0x000000ffffff89a7 */ /* 0x000fe20008100405 */
[----:B------:R-:W-:Y:S01]  /*41f0*/  NOP ;  /* 0x0000000000007918 */ /* 0x000fe20000000000 */
[----:B-1----:R-:W1:Y:S01]  /*4200*/  LDS R0, [UR6+0x14] ;  /* 0x00001406ff007984 */ /* 0x002e620008000800 */
[----:B------:R-:W-:-:S04]  /*4210*/  ULOP3.LUT UR5, UR21, 0xffff, URZ, 0xc0, !UPT ;  /* 0x0000ffff15057892 */ /* 0x000fc8000f8ec0ff */
[----:B------:R-:W-:-:S04]  /*4220*/  USHF.R.U32.HI UR5, URZ, 0x5, UR5 ;  /* 0x00000005ff057899 */ /* 0x000fc80008011605 */
[----:B------:R-:W-:Y:S02]  /*4230*/  USHF.L.U32 UR8, UR8, UR5, URZ ;  /* 0x0000000508087299 */ /* 0x000fe400080006ff */
[----:B------:R-:W-:-:S04]  /*4240*/  USHF.L.U32 UR4, UR4, UR5, URZ ;  /* 0x0000000504047299 */ /* 0x000fc800080006ff */
[----:B-1----:R-:W-:-:S04]  /*4250*/  LOP3.LUT R0, R0, UR8, RZ, 0xc0, !PT ;  /* 0x0000000800007c12 */ /* 0x002fc8000f8ec0ff */
[----:B------:R-:W-:-:S13]  /*4260*/  ISETP.NE.AND P0, PT, R0, UR8, PT ;  /* 0x0000000800007c0c */ /* 0x000fda000bf05270 */
[----:B------:R-:W-:Y:S05]  /*4270*/  @P0 BRA `(.L_x_82) ;  /* 0x0000000000580947 */ /* 0x000fea0003800000 */
[----:B------:R-:W1:Y:S02]  /*4280*/  LDS R0, [UR6+0x18] ;  /* 0x00001806ff007984 */ /* 0x000e640008000800 */
[----:B-1----:R-:W-:-:S04]  /*4290*/  LOP3.LUT R0, R0, UR4, RZ, 0xc0, !PT ;  /* 0x0000000400007c12 */ /* 0x002fc8000f8ec0ff */
[----:B------:R-:W-:-:S13]  /*42a0*/  ISETP.NE.AND P0, PT, R0, UR4, PT ;  /* 0x0000000400007c0c */ /* 0x000fda000bf05270 */
[----:B------:R-:W-:Y:S05]  /*42b0*/  @P0 BRA `(.L_x_83) ;  /* 0x00000000003c0947 */ /* 0x000fea0003800000 */
[----:B------:R-:W1:Y:S01]  /*42c0*/  S2R R2, SR_LANEID ;  /* 0x0000000000027919 */ /* 0x000e620000000000 */
[----:B------:R-:W-:Y:S01]  /*42d0*/  ULOP3.LUT UR8, URZ, UR8, URZ, 0x33, !UPT ;  /* 0x00000008ff087292 */ /* 0x000fe2000f8e33ff */
[----:B------:R-:W-:Y:S02]  /*42e0*/  VOTEU.ANY UR7, UPT, PT ;  /* 0x0000000000077886 */ /* 0x000fe400038e0100 */
[----:B------:R-:W-:-:S03]  /*42f0*/  UFLO.U32 UR7, UR7 ;  /* 0x00000007000772bd */ /* 0x000fc600080e0000 */
[----:B------:R-:W-:-:S04]  /*4300*/  IMAD.U32 R0, RZ, RZ, UR8 ;  /* 0x00000008ff007e24 */ /* 0x000fc8000f8e00ff */
[----:B------:R2:W4:Y:S02]  /*4310*/  REDUX UR5, R0 ;  /* 0x00000000000573c4 */ /* 0x0005240000000000 */
[----:B------:R1:W-:Y:S02]  /*4320*/  UTCATOMSWS.AND URZ, UR8 ;  /* 0x0000000800ff79e3 */ /* 0x0003e40008000000 */
[----:B-1----:R-:W-:Y:S02]  /*4330*/  ISETP.EQ.U32.AND P0, PT, R2, UR7, PT ;  /* 0x0000000702007c0c */ /* 0x002fe4000bf02070 */
[----:B--2---:R-:W-:Y:S02]  /*4340*/  LOP3.LUT R0, RZ, UR4, RZ, 0x33, !PT ;  /* 0x00000004ff007c12 */ /* 0x004fe4000f8e33ff */
[----:B----4-:R-:W-:Y:S02]  /*4350*/  MOV R2, UR5 ;  /* 0x0000000500027c02 */ /* 0x010fe40008000f00 */
[----:B------:R-:W1:Y:S07]  /*4360*/  REDUX UR4, R0 ;  /* 0x00000000000473c4 */ /* 0x000e6e0000000000 */
[----:B------:R2:W-:Y:S01]  /*4370*/  @P0 ATOMS.AND RZ, [UR6+0x14], R2 ;  /* 0x00001402ffff098c */ /* 0x0005e2000a800006 */
[----:B-1----:R-:W-:-:S05]  /*4380*/  IMAD.U32 R0, RZ, RZ, UR4 ;  /* 0x00000004ff007e24 */ /* 0x002fca000f8e00ff */
[----:B------:R2:W-:Y:S01]  /*4390*/  @P0 ATOMS.AND RZ, [UR6+0x18], R0 ;  /* 0x00001800ffff098c */ /* 0x0005e2000a800006 */
[----:B------:R-:W-:Y:S05]  /*43a0*/  BRA `(.L_x_84) ;  /* 0x0000000000147947 */ /* 0x000fea0003800000 */
.L_x_83:
[----:B------:R-:W-:Y:S02]  /*43b0*/  MOV R2, 0x43d0 ;  /* 0x000043d000027802 */ /* 0x000fe40000000f00 */
[----:B---3-5:R-:W-:Y:S05]  /*43c0*/  CALL.REL.NOINC `($__internal_0_$__cuda_sm10x_tcgen05_guardrail_trap_col_being_dealloced_not_returned_by_alloc) ;  /* 0x0000004400a47944 */ /* 0x028fea0003c00000 */
[----:B------:R-:W-:Y:S05]  /*43d0*/  BRA `(.L_x_84) ;  /* 0x0000000000087947 */ /* 0x000fea0003800000 */
.L_x_82:
[----:B------:R-:W-:Y:S02]  /*43e0*/  MOV R2, 0x4400 ;  /* 0x0000440000027802 */ /* 0x000fe40000000f00 */
[----:B---3-5:R-:W-:Y:S05]  /*43f0*/  CALL.REL.NOINC `($__internal_2_$__cuda_sm10x_tcgen05_guardrail_trap_unallocated_columns_being_dealloced) ;  /* 0x0000004400b07944 */ /* 0x028fea0003c00000 */
.L_x_84:
[----:B------:R-:W-:Y:S01]  /*4400*/  NOP ;  /* 0x0000000000007918 */ /* 0x000fe20000000000 */
[----:B------:R-:W-:Y:S05]  /*4410*/  EXIT ;  /* 0x000000000000794d */ /* 0x000fea0003800000 */
.L_x_55:
[----:B------:R-:W-:-:S09]  /*4420*/  UISETP.NE.OR UP5, UPT, UR10, 0x3, !UP5 ;  /* 0x000000030a00788c */ /* 0x000fd2000efa5670 */
[----:B------:R-:W-:Y:S05]  /*4430*/  BRA.U UP5, `(.L_x_85) ;  /* 0x0000000d05b07547 */ /* 0x000fea000b800000 */
[----:B------:R-:W1:Y:S01]  /*4440*/  LDC R0, c[0x0][0xb30] ;  /* 0x0002cc00ff007b82 */ /* 0x000e620000000800 */
[----:B------:R-:W2:Y:S01]  /*4450*/  LDCU.64 UR8, c[0x0][0x888] ;  /* 0x00011100ff0877ac */ /* 0x000ea20008000a00 */
[----:B------:R-:W-:Y:S02]  /*4460*/  HFMA2 R27, -RZ, RZ, 0, 0 ;  /* 0x00000000ff1b7431 */ /* 0x000fe400000001ff */
[----:B------:R-:W-:Y:S01]  /*4470*/  IMAD.MOV.U32 R29, RZ, RZ, 0x1 ;  /* 0x00000001ff1d7424 */ /* 0x000fe200078e00ff */
[----:B------:R-:W-:Y:S01]  /*4480*/  MOV R25, 0x2000 ;  /* 0x0000200000197802 */ /* 0x000fe20000000f00 */
[----:B------:R-:W3:Y:S01]  /*4490*/  LDCU.64 UR4, c[0x0][0x890] ;  /* 0x00011200ff0477ac */ /* 0x000ee20008000a00 */
[----:B------:R-:W-:Y:S01]  /*44a0*/  IMAD.MOV.U32 R28, RZ, RZ, RZ ;  /* 0x000000ffff1c7224 */ /* 0x000fe200078e00ff */
[----:B------:R-:W4:Y:S01]  /*44b0*/  LDC R24, c[0x0][0x370] ;  /* 0x0000dc00ff187b82 */ /* 0x000f220000000800 */
[----:B------:R-:W-:Y:S01]  /*44c0*/  UMOV UR6, 0x400 ;  /* 0x0000040000067882 */ /* 0x000fe20000000000 */
[----:B------:R-:W-:-:S02]  /*44d0*/  UPLOP3.LUT UP1, UPT, UPT, UPT, UPT, 0x40, 0x4 ;  /* 0x000000000004789c */ /* 0x000fc40003f2e870 */
[----:B------:R-:W-:Y:S01]  /*44e0*/  ULEA UR6, UR37, UR6, 0x18 ;  /* 0x0000000625067291 */ /* 0x000fe2000f8ec0ff */
[----:B------:R-:W-:-:S03]  /*44f0*/  UMOV UR13, URZ ;  /* 0x000000ff000d7c82 */ /* 0x000fc60008000000 */
[----:B------:R-:W4:Y:S01]  /*4500*/  LDC R3, c[0x0][0xb0c] ;  /* 0x0002c300ff037b82 */ /* 0x000f220000000800 */
[----:B--2---:R-:W-:Y:S02]  /*4510*/  UISETP.NE.U32.AND UP3, UPT, UR8, URZ, UPT ;  /* 0x000000ff0800728c */ /* 0x004fe4000bf65070 */
[----:B---3--:R-:W-:-:S05]  /*4520*/  UISETP.NE.U32.AND UP4, UPT, UR4, URZ, UPT ;  /* 0x000000ff0400728c */ /* 0x008fca000bf85070 */
[----:B------:R-:W2:Y:S01]  /*4530*/  LDC R18, c[0x0][0xb20] ;  /* 0x0002c800ff127b82 */ /* 0x000ea20000000800 */
[----:B-1----:R-:W-:Y:S01]  /*4540*/  ISETP.NE.AND P1, PT, R0, 0x1, PT ;  /* 0x000000010000780c */ /* 0x002fe20003f25270 */
[----:B------:R-:W-:Y:S02]  /*4550*/  UISETP.NE.AND.EX UP3, UPT, UR9, URZ, UPT, UP3 ;  /* 0x000000ff0900728c */ /* 0x000fe4000bf65330 */
[----:B------:R-:W-:-:S04]  /*4560*/  UISETP.NE.AND.EX UP4, UPT, UR5, URZ, UPT, UP4 ;  /* 0x000000ff0500728c */ /* 0x000fc8000bf85340 */
[----:B------:R-:W1:Y:S08]  /*4570*/  LDC.64 R30, c[0x0][0x348] ;  /* 0x0000d200ff1e7b82 */ /* 0x000e700000000a00 */
[----:B------:R-:W3:Y:S08]  /*4580*/  LDC.64 R16, c[0x0][0xb10] ;  /* 0x0002c400ff107b82 */ /* 0x000ef00000000a00 */
[----:B------:R-:W1:Y:S08]  /*4590*/  LDC.64 R6, c[0x0][0xb18] ;  /* 0x0002c600ff067b82 */ /* 0x000e700000000a00 */
[----:B------:R-:W1:Y:S08]  /*45a0*/  LDC.64 R4, c[0x0][0xb28] ;  /* 0x0002ca00ff047b82 */ /* 0x000e700000000a00 */
[----:B--2-4-:R-:W1:Y:S02]  /*45b0*/  LDC R19, c[0x0][0x374] ;  /* 0x0000dd00ff137b82 */ /* 0x014e640000000800 */
.L_x_94:
[C---:B------:R-:W-:Y:S02]  /*45c0*/  LEA R0, R28.reuse, UR6, 0x3 ;  /* 0x000000061c007c11 */ /* 0x040fe4000f8e18ff */
[----:B------:R-:W-:Y:S02]  /*45d0*/  SHF.L.U32 R2, R27, 0x1f, RZ ;  /* 0x0000001f1b027819 */ /* 0x000fe400000006ff */
[----:B------:R-:W-:Y:S02]  /*45e0*/  LEA R20, R28, UR6, 0x4 ;  /* 0x000000061c147c11 */ /* 0x000fe4000f8e20ff */
[----:B--2---:R-:W2:Y:S02]  /*45f0*/  SYNCS.PHASECHK.TRANS64.TRYWAIT P0, [R0+URZ+0x80], R2 ;  /* 0x00008002000075a7 */ /* 0x004ea400080011ff */
[----:B--2---:R-:W-:Y:S05]  /*4600*/  @!P0 BRA `(.L_x_86) ;  /* 0x0000004000388947 */ /* 0x004fea0003800000 */
.L_x_163:
[----:B------:R-:W-:Y:S01]  /*4610*/  ISETP.GE.AND P0, PT, R40, 0x1, PT ;  /* 0x000000012800780c */ /* 0x000fe20003f06270 */
[----:B------:R-:W4:Y:S01]  /*4620*/  LDS.128 R20, [R20+0x110] ;  /* 0x0001100014147984 */ /* 0x000f220000000c00 */
[----:B--2---:R-:W-:Y:S01]  /*4630*/  VIADD R0, R0, 0x90 ;  /* 0x0000009000007836 */ /* 0x004fe20000000000 */
[----:B------:R-:W-:Y:S01]  /*4640*/  @!PT LDS RZ, [RZ] ;  /* 0x00000000fffff984 */ /* 0x000fe20000000800 */
[----:B------:R-:W-:Y:S01]  /*4650*/  @!PT LDS RZ, [RZ] ;  /* 0x00000000fffff984 */ /* 0x000fe20000000800 */
[----:B------:R-:W-:Y:S01]  /*4660*/  @!PT LDS RZ, [RZ] ;  /* 0x00000000fffff984 */ /* 0x000fe20000000800 */
[----:B------:R-:W-:Y:S01]  /*4670*/  @!PT LDS RZ, [RZ] ;  /* 0x00000000fffff984 */ /* 0x000fe20000000800 */
[----:B------:R2:W-:Y:S06]  /*4680*/  MEMBAR.ALL.CTA ;  /* 0x0000000000007992 */ /* 0x0005ec0000008000 */
[----:B--2---:R-:W2:Y:S01]  /*4690*/  FENCE.VIEW.ASYNC.S ;  /* 0x00000000000073c6 */ /* 0x004ea20000000000 */
[----:B------:R-:W-:Y:S04]  /*46a0*/  PRMT R0, RZ, 0x654, R0 ;  /* 0x00000654ff007816 */ /* 0x000fe80000000000 */
[----:B--2---:R2:W-:Y:S01]  /*46b0*/  SYNCS.ARRIVE.TRANS64.RED.A1T0 RZ, [R0+URZ], RZ ;  /* 0x000000ff00ff79a7 */ /* 0x0045e200081004ff */
[----:B----4-:R-:W-:Y:S11]  /*46c0*/  LOP3.LUT P3, RZ, R22, 0x1, RZ, 0xc0, !PT ;  /* 0x0000000116ff7812 */ /* 0x010ff6000786c0ff */
[----:B------:R-:W-:Y:S02]  /*46d0*/  @!UPT UIADD3 URZ, UPT, UPT, URZ, URZ, URZ ;  /* 0x000000fffffff290 */ /* 0x000fe4000fffe0ff */
[----:B------:R-:W-:Y:S02]  /*46e0*/  @P3 MOV R11, R20 ;  /* 0x00000014000b3202 */ /* 0x000fe40000000f00 */
[----:B------:R-:W-:Y:S01]  /*46f0*/  @P3 LOP3.LUT R10, R21, 0xffff, RZ, 0xc0, !PT ;  /* 0x0000ffff150a3812 */ /* 0x000fe200078ec0ff */
[----:B--2---:R-:W-:Y:S06]  /*4700*/  @!P0 BRA `(.L_x_87) ;  /* 0x0000000000a48947 */ /* 0x004fec0003800000 */
[-C--:B-1----:R-:W-:Y:S01]  /*4710*/  IMAD.HI.U32 R0, R19, R7.reuse, RZ ;  /* 0x0000000713007227 */ /* 0x082fe200078e00ff */
[----:B------:R-:W-:Y:S02]  /*4720*/  ISETP.NE.AND P0, PT, R6, 0x1, PT ;  /* 0x000000010600780c */ /* 0x000fe40003f05270 */
[----:B------:R-:W-:Y:S01]  /*4730*/  ISETP.NE.AND P2, PT, R40, 0x1, PT ;  /* 0x000000012800780c */ /* 0x000fe20003f45270 */
[----:B---3--:R-:W-:Y:S01]  /*4740*/  IMAD.HI.U32 R9, R24, R16, RZ ;  /* 0x0000001018097227 */ /* 0x008fe200078e00ff */
[----:B------:R-:W-:Y:S02]  /*4750*/  SHF.R.U32.HI R0, RZ, R18, R0 ;  /* 0x00000012ff007219 */ /* 0x000fe40000011600 */
[----:B------:R-:W-:Y:S01]  /*4760*/  ISETP.NE.AND P4, PT, R3, 0x1, PT ;  /* 0x000000010300780c */ /* 0x000fe20003f85270 */
[----:B------:R-:W-:Y:S01]  /*4770*/  IMAD.HI.U32 R13, R10, R7, RZ ;  /* 0x000000070a0d7227 */ /* 0x000fe200078e00ff */
[----:B------:R-:W-:Y:S02]  /*4780*/  SHF.R.U32.HI R9, RZ, R17, R9 ;  /* 0x00000011ff097219 */ /* 0x000fe40000011609 */
[----:B------:R-:W-:Y:S01]  /*4790*/  SEL R0, R19, R0, !P0 ;  /* 0x0000000013007207 */ /* 0x000fe20004000000 */
[----:B------:R-:W-:Y:S01]  /*47a0*/  IMAD.HI.U32 R12, R11, R16, RZ ;  /* 0x000000100b0c7227 */ /* 0x000fe200078e00ff */
[----:B------:R-:W-:Y:S03]  /*47b0*/  SEL R9, R24, R9, !P4 ;  /* 0x0000000918097207 */ /* 0x000fe60006000000 */
[-C--:B------:R-:W-:Y:S01]  /*47c0*/  IMAD.HI.U32 R8, R0, R4.reuse, RZ ;  /* 0x0000000400087227 */ /* 0x080fe200078e00ff */
[----:B------:R-:W-:Y:S03]  /*47d0*/  SHF.R.U32.HI R12, RZ, R17, R12 ;  /* 0x00000011ff0c7219 */ /* 0x000fe6000001160c */
[----:B------:R-:W-:Y:S01]  /*47e0*/  IMAD.HI.U32 R2, R9, R4, RZ ;  /* 0x0000000409027227 */ /* 0x000fe200078e00ff */
[-C--:B------:R-:W-:Y:S02]  /*47f0*/  @P2 SHF.R.U32.HI R0, RZ, R5.reuse, R8 ;  /* 0x00000005ff002219 */ /* 0x080fe40000011608 */
[----:B------:R-:W-:Y:S02]  /*4800*/  SHF.R.U32.HI R8, RZ, R18, R13 ;  /* 0x00000012ff087219 */ /* 0x000fe4000001160d */
[----:B------:R-:W-:Y:S01]  /*4810*/  @P2 SHF.R.U32.HI R9, RZ, R5, R2 ;  /* 0x00000005ff092219 */ /* 0x000fe20000011602 */
[----:B------:R-:W-:Y:S01]  /*4820*/  IMAD R0, R40, R0, RZ ;  /* 0x0000000028007224 */ /* 0x000fe200078e02ff */
[----:B------:R-:W-:Y:S02]  /*4830*/  SEL R8, R10, R8, !P0 ;  /* 0x000000080a087207 */ /* 0x000fe40004000000 */
[----:B------:R-:W-:Y:S01]  /*4840*/  SEL R2, R11, R12, !P4 ;  /* 0x0000000c0b027207 */ /* 0x000fe20006000000 */
[----:B------:R-:W-:Y:S01]  /*4850*/  IMAD R12, R40, R9, RZ ;  /* 0x00000009280c7224 */ /* 0x000fe200078e02ff */
[C---:B------:R-:W-:Y:S01]  /*4860*/  ISETP.GE.AND P0, PT, R8.reuse, R0, PT ;  /* 0x000000000800720c */ /* 0x040fe20003f06270 */
[----:B------:R-:W-:Y:S03]  /*4870*/  IMAD.HI.U32 R0, R8, R4, RZ ;  /* 0x0000000408007227 */ /* 0x000fe600078e00ff */
[----:B------:R-:W-:Y:S02]  /*4880*/  ISETP.GE.OR P0, PT, R2, R12, P0 ;  /* 0x0000000c0200720c */ /* 0x000fe40000706670 */
[-C--:B------:R-:W-:Y:S04]  /*4890*/  SHF.R.U32.HI R0, RZ, R5.reuse, R0 ;  /* 0x00000005ff007219 */ /* 0x080fe80000011600 */
[----:B------:R-:W-:Y:S05]  /*48a0*/  SEL R13, R8, R0, !P2 ;  /* 0x00000000080d7207 */ /* 0x000fea0005000000 */
[----:B------:R-:W-:Y:S02]  /*48b0*/  IMAD.MOV R12, RZ, RZ, -R13 ;  /* 0x000000ffff0c7224 */ /* 0x000fe400078e0a0d */
[----:B------:R-:W-:Y:S04]  /*48c0*/  @!P0 IMAD.HI.U32 R0, R2, R4, RZ ;  /* 0x0000000402008227 */ /* 0x000fe800078e00ff */
[----:B------:R-:W-:Y:S01]  /*48d0*/  IMAD R12, R40, R12, R8 ;  /* 0x0000000c280c7224 */ /* 0x000fe200078e0208 */
[----:B------:R-:W-:Y:S04]  /*48e0*/  @!P0 SHF.R.U32.HI R0, RZ, R5, R0 ;  /* 0x00000005ff008219 */ /* 0x000fe80000011600 */
[----:B------:R-:W-:Y:S04]  /*48f0*/  @!P0 SEL R0, R2, R0, !P2 ;  /* 0x0000000002008207 */ /* 0x000fe80005000000 */
[----:B------:R-:W-:Y:S01]  /*4900*/  @!P0 IADD3 R13, PT, PT, R13, -R0, RZ ;  /* 0x800000000d0d8210 */ /* 0x000fe20007ffe0ff */
[----:B------:R-:W-:Y:S01]  /*4910*/  @!P0 IMAD R0, R9, R12, R0 ;  /* 0x0000000c09008224 */ /* 0x000fe200078e0200 */
[----:B------:R-:W-:Y:S01]  /*4920*/  IADD3 R9, PT, PT, -R8, RZ, RZ ;  /* 0x000000ff08097210 */ /* 0x000fe20007ffe1ff */
[--C-:B------:R-:W-:Y:S02]  /*4930*/  IMAD.MOV R12, RZ, RZ, -R2.reuse ;  /* 0x000000ffff0c7224 */ /* 0x100fe400078e0a02 */
[----:B------:R-:W-:Y:S02]  /*4940*/  @!P0 IMAD R8, R13, R40, R2 ;  /* 0x000000280d088224 */ /* 0x000fe400078e0202 */
[----:B------:R-:W-:Y:S02]  /*4950*/  @!P0 IMAD.MOV.U32 R2, RZ, RZ, R0 ;  /* 0x000000ffff028224 */ /* 0x000fe400078e0000 */
[----:B------:R-:W-:Y:S02]  /*4960*/  IMAD R11, R3, R12, R11 ;  /* 0x0000000c030b7224 */ /* 0x000fe400078e020b */
[----:B------:R-:W-:Y:S02]  /*4970*/  IMAD R10, R6, R9, R10 ;  /* 0x00000009060a7224 */ /* 0x000fe400078e020a */
[----:B------:R-:W-:Y:S02]  /*4980*/  IMAD R11, R2, R3, R11 ;  /* 0x00000003020b7224 */ /* 0x000fe400078e020b */
[----:B------:R-:W-:Y:S02]  /*4990*/  IMAD R10, R8, R6, R10 ;  /* 0x00000006080a7224 */ /* 0x000fe400078e020a */
.L_x_87:
[----:B------:R-:W-:Y:S05]  /*49a0*/  BRA.U UP1, `(.L_x_88) ;  /* 0x0000000101107547 */ /* 0x000fea000b800000 */
[----:B------:R-:W-:Y:S04]  /*49b0*/  MOV R2, UR7 ;  /* 0x0000000700027c02 */ /* 0x000fe80008000f00 */
[----:B------:R-:W-:Y:S04]  /*49c0*/  SHF.L.U32 R2, R2, 0x1f, RZ ;  /* 0x0000001f02027819 */ /* 0x000fe800000006ff */
[----:B------:R-:W2:Y:S02]  /*49d0*/  SYNCS.PHASECHK.TRANS64.TRYWAIT P0, [UR6+0x78], R2 ;  /* 0x00007802ff0075a7 */ /* 0x000ea40008001106 */
[----:B--2---:R-:W-:Y:S05]  /*49e0*/  @!P0 BRA `(.L_x_89) ;  /* 0x0000003c00548947 */ /* 0x004fea0003800000 */
.L_x_88:
[----:B------:R-:W-:Y:S02]  /*49f0*/  R2UR UR11, R14 ;  /* 0x000000000e0b72ca */ /* 0x000fe400000e0000 */
[----:B------:R-:W-:Y:S02]  /*4a00*/  R2UR UR10, R15 ;  /* 0x000000000f0a72ca */ /* 0x000fe400000e0000 */
[----:B------:R-:W-:Y:S04]  /*4a10*/  ISETP.NE.U32.AND P2, PT, RZ, UR4, PT ;  /* 0x00000004ff007c0c */ /* 0x000fe8000bf45070 */
[----:B------:R-:W-:Y:S05]  /*4a20*/  ISETP.NE.AND.EX P2, PT, RZ, UR5, PT, P2 ;  /* 0x00000005ff007c0c */ /* 0x000fea000bf45320 */
[----:B------:R-:W-:Y:S02]  /*4a30*/  USHF.L.U32 UR11, UR11, 0x7, URZ ;  /* 0x000000070b0b7899 */ /* 0x000fe400080006ff */
[----:B------:R-:W-:Y:S01]  /*4a40*/  USHF.L.U32 UR10, UR10, 0x6, URZ ;  /* 0x000000060a0a7899 */ /* 0x000fe200080006ff */
[----:B------:R-:W-:Y:S11]  /*4a50*/  BRA.U !UP4, `(.L_x_90) ;  /* 0x000000010c347547 */ /* 0x000ff6000b800000 */
[----:B------:R-:W-:Y:S01]  /*4a60*/  UPLOP3.LUT UP0, UPT, UPT, UPT, UP3, 0x80, 0x8 ;  /* 0x000000000008789c */ /* 0x000fe20003f0f030 */
[----:B--2---:R-:W-:Y:S02]  /*4a70*/  HFMA2 R0, -RZ, RZ, 0, 5.9604644775390625e-08 ;  /* 0x00000001ff007431 */ /* 0x004fe400000001ff */
[----:B------:R-:W-:Y:S03]  /*4a80*/  IMAD.MOV.U32 R92, RZ, RZ, 0x1 ;  /* 0x00000001ff5c7424 */ /* 0x000fe600078e00ff */
[----:B------:R-:W-:Y:S05]  /*4a90*/  PLOP3.LUT P0, PT, PT, PT, UP0, 0x80, 0x8 ;  /* 0x000000000008781c */ /* 0x000fea0003f0f008 */
[----:B------:R-:W2:Y:S01]  /*4aa0*/  @UP0 LDCU.64 UR14, c[0x0][0x888] ;  /* 0x00011100ff0e07ac */ /* 0x000ea20008000a00 */
[----:B------:R-:W-:Y:S07]  /*4ab0*/  @UP0 UIMAD UR8, UR36, UR4, URZ ;  /* 0x00000004240802a4 */ /* 0x000fee000f8e02ff */
[----:B------:R-:W-:Y:S01]  /*4ac0*/  @!P0 PRMT R92, R0, 0x7610, R92 ;  /* 0x00007610005c8816 */ /* 0x000fe2000000005c */
[----:B--2---:R-:W-:Y:S03]  /*4ad0*/  @UP0 UIMAD.WIDE UR14, UR8, 0x4, UR14 ;  /* 0x00000004080e08a5 */ /* 0x004fe6000f8e020e */
[----:B------:R-:W2:Y:S03]  /*4ae0*/  @!UP0 LDCU UR8, c[0x0][0x880] ;  /* 0x00011000ff0887ac */ /* 0x000ea60008000800 */
[----:B------:R-:W-:Y:S01]  /*4af0*/  IMAD.U32 R8, RZ, RZ, UR14 ;  /* 0x0000000eff087e24 */ /* 0x000fe2000f8e00ff */
[----:B------:R-:W-:Y:S05]  /*4b00*/  MOV R9, UR15 ;  /* 0x0000000f00097c02 */ /* 0x000fea0008000f00 */
[----:B-----5:R4:W5:Y:S02]  /*4b10*/  @P0 LDG.E R49, desc[UR46][R8.64] ;  /* 0x0000002e08310981 */ /* 0x020964000c1e1900 */
[----:B--2-4-:R-:W-:Y:S07]  /*4b20*/  @!P0 IMAD.U32 R49, RZ, RZ, UR8 ;  /* 0x00000008ff318e24 */ /* 0x014fee000f8e00ff */
.L_x_90:
[----:B-----5:R-:W-:Y:S01]  /*4b30*/  @!P2 FSETP.EQ.AND P0, PT, R49, RZ, PT ;  /* 0x000000ff3100a20b */ /* 0x020fe20003f02000 */
[----:B------:R-:W-:Y:S01]  /*4b40*/  @!UPT UIADD3 URZ, UPT, UPT, URZ, URZ, URZ ;  /* 0x000000fffffff290 */ /* 0x000fe2000fffe0ff */
[----:B------:R-:W-:Y:S11]  /*4b50*/  @!P2 BRA `(.L_x_91) ;  /* 0x000000000014a947 */ /* 0x000ff60003800000 */
[----:B------:R-:W-:Y:S02]  /*4b60*/  LOP3.LUT P2, RZ, R92, 0xff, RZ, 0xc0, !PT ;  /* 0x000000ff5cff7812 */ /* 0x000fe4000784c0ff */
[----:B------:R-:W-:Y:S04]  /*4b70*/  PLOP3.LUT P0, PT, PT, PT, UP0, 0x80, 0x8 ;  /* 0x000000000008781c */ /* 0x000fe80003f0f008 */
[----:B------:R-:W-:Y:S07]  /*4b80*/  PLOP3.LUT P0, PT, P0, PT, PT, 0x8, 0x80 ;  /* 0x000000000080781c */ /* 0x000fee000070e170 */
[----:B------:R-:W-:Y:S11]  /*4b90*/  @P2 FSETP.EQ.AND P0, PT, R49, RZ, PT ;  /* 0x000000ff3100220b */ /* 0x000ff60003f02000 */
[----:B------:R-:W-:Y:S02]  /*4ba0*/  @!UPT UIADD3 URZ, UPT, UPT, URZ, URZ, URZ ;  /* 0x000000fffffff290 */ /* 0x000fe4000fffe0ff */
.L_x_91:
[----:B------:R-:W-:Y:S01]  /*4bb0*/  ULEA UR15, UR13, UR6, 0x3 ;  /* 0x000000060d0f7291 */ /* 0x000fe2000f8e18ff */
[----:B------:R-:W-:Y:S02]  /*4bc0*/  SHF.L.U32 R9, R29, 0x1f, RZ ;  /* 0x0000001f1d097819 */ /* 0x000fe400000006ff */
[----:B------:R-:W-:Y:S04]  /*4bd0*/  ELECT P4, URZ, PT ;  /* 0x0000000000ff782f */ /* 0x000fe80003880000 */
[----:B------:R-:W-:Y:S02]  /*4be0*/  PLOP3.LUT P4, PT, P0, P4, PT, 0xf2, 0x2f ;  /* 0x00000000002f781c */ /* 0x000fe40000789e72 */
[----:B------:R-:W4:Y:S11]  /*4bf0*/  SYNCS.PHASECHK.TRANS64.TRYWAIT P2, [UR15+0x58], R9 ;  /* 0x00005809ff0075a7 */ /* 0x000f36000804110f */
[----:B-1----:R-:W-:Y:S05]  /*4c00*/  @!P4 IADD3 R8, P0, PT, R30, 0x580, RZ ;  /* 0x000005801e08c810 */ /* 0x002fea0007f1e0ff */
[----:B--2---:R-:W-:Y:S01]  /*4c10*/  @!P4 IMAD.X R2, RZ, RZ, R31, P0 ;  /* 0x000000ffff02c224 */ /* 0x004fe200000e061f */
[----:B----4-:R-:W-:Y:S07]  /*4c20*/  @!P2 BRA `(.L_x_92) ;  /* 0x0000003800dca947 */ /* 0x010fee0003800000 */
.L_x_166:
[----:B------:R-:W2:Y:S01]  /*4c30*/  LDC.64 R12, c[0x0][0xb18] ;  /* 0x0002c600ff0c7b82 */ /* 0x000ea20000000a00 */
[----:B------:R-:W-:Y:S01]  /*4c40*/  @!P4 R2UR UR8, R2 ;  /* 0x000000000208c2ca */ /* 0x000fe200000e0000 */
[----:B------:R-:W-:Y:S01]  /*4c50*/  VOTEU.ALL UP2, P4 ;  /* 0x0000000000ff7886 */ /* 0x000fe20002040000 */
[----:B------:R-:W-:Y:S01]  /*4c60*/  @!P4 R2UR UR9, R8 ;  /* 0x000000000809c2ca */ /* 0x000fe200000e0000 */
[----:B------:R-:W-:Y:S01]  /*4c70*/  VOTEU.ALL UP1, P4 ;  /* 0x0000000000ff7886 */ /* 0x000fe20002020000 */
[----:B-1----:R-:W-:Y:S03]  /*4c80*/  @!P4 IMAD.MOV.U32 R0, RZ, RZ, 0x2000 ;  /* 0x00002000ff00c424 */ /* 0x002fe600078e00ff */
[----:B------:R-:W1:Y:S01]  /*4c90*/  @!P1 LDC R2, c[0x0][0xb0c] ;  /* 0x0002c300ff029b82 */ /* 0x000e620000000800 */
[----:B------:R-:W-:Y:S01]  /*4ca0*/  UMOV UR20, 0x0 ;  /* 0x0000000000147882 */ /* 0x000fe20000000000 */
[----:B------:R-:W-:Y:S01]  /*4cb0*/  UMOV UR21, 0x10000000 ;  /* 0x1000000000157882 */ /* 0x000fe20000000000 */
[----:B------:R-:W-:Y:S01]  /*4cc0*/  UMOV UR12, UR36 ;  /* 0x00000024000c7c82 */ /* 0x000fe20008000000 */
[----:B------:R-:W-:Y:S01]  /*4cd0*/  UIADD3 UR14, UPT, UPT, UR13, 0x1, URZ ;  /* 0x000000010d0e7890 */ /* 0x000fe2000fffe0ff */
[----:B------:R-:W-:Y:S01]  /*4ce0*/  @P3 SHF.R.U32.HI R26, RZ, 0x10, R21 ;  /* 0x00000010ff1a3819 */ /* 0x000fe20000011615 */
[----:B------:R-:W-:Y:S02]  /*4cf0*/  VIADD R28, R28, 0x1 ;  /* 0x000000011c1c7836 */ /* 0x000fe40000000000 */
[----:B------:R-:W-:Y:S01]  /*4d00*/  IMAD.U32 R9, RZ, RZ, UR8 ;  /* 0x00000008ff097e24 */ /* 0x000fe2000f8e00ff */
[----:B------:R-:W-:Y:S01]  /*4d10*/  @!UP2 ULEA UR8, UR13, UR6, 0xd ;  /* 0x000000060d08a291 */ /* 0x000fe2000f8e68ff */
[----:B------:R-:W-:Y:S01]  /*4d20*/  IMAD.U32 R8, RZ, RZ, UR9 ;  /* 0x00000009ff087e24 */ /* 0x000fe2000f8e00ff */
[----:B------:R-:W-:Y:S02]  /*4d30*/  UIADD3 UR9, UPT, UPT, UR15, 0x40, URZ ;  /* 0x000000400f097890 */ /* 0x000fe4000fffe0ff */
[----:B------:R-:W-:Y:S01]  /*4d40*/  @!P4 R2UR UR19, R9 ;  /* 0x000000000913c2ca */ /* 0x000fe200000e0000 */
[----:B------:R-:W-:Y:S01]  /*4d50*/  @!UP2 UIADD3 UR8, UPT, UPT, UR8, 0x200, URZ ;  /* 0x000002000808a890 */ /* 0x000fe2000fffe0ff */
[----:B------:R-:W-:Y:S01]  /*4d60*/  @!P4 R2UR UR18, R8 ;  /* 0x000000000812c2ca */ /* 0x000fe200000e0000 */
[----:B------:R-:W-:Y:S01]  /*4d70*/  UISETP.NE.AND UP5, UPT, UR14, 0x3, UPT ;  /* 0x000000030e00788c */ /* 0x000fe2000bfa5270 */
[----:B------:R-:W4:Y:S01]  /*4d80*/  LDC.64 R8, c[0x0][0xb10] ;  /* 0x0002c400ff087b82 */ /* 0x000f220000000a00 */
[----:B------:R-:W-:Y:S02]  /*4d90*/  UPRMT UR16, UR37, 0x654, UR9 ;  /* 0x0000065425107896 */ /* 0x000fe40008000009 */
[----:B------:R-:W-:Y:S02]  /*4da0*/  USEL UR17, URZ, 0x1, UP5 ;  /* 0x00000001ff117887 */ /* 0x000fe4000a800000 */
[----:B------:R-:W-:Y:S04]  /*4db0*/  USEL UR14, UR14, URZ, UP5 ;  /* 0x000000ff0e0e7287 */ /* 0x000fe8000a800000 */
[----:B------:R-:W-:Y:S01]  /*4dc0*/  ULEA UR13, UR14, UR6, 0x3 ;  /* 0x000000060e0d7291 */ /* 0x000fe2000f8e18ff */
[----:B------:R-:W-:Y:S01]  /*4dd0*/  LOP3.LUT R29, R29, UR17, RZ, 0x3c, !PT ;  /* 0x000000111d1d7c12 */ /* 0x000fe2000f8e3cff */
[----:B------:R1:W-:Y:S01]  /*4de0*/  @!UP1 UTMALDG.3D [UR8], [UR18], desc[UR20] ;  /* 0x00001408120095b4 */ /* 0x0003e20008011000 */
[----:B------:R5:W-:Y:S02]  /*4df0*/  @!P4 SYNCS.ARRIVE.TRANS64.RED.A0TR RZ, [UR15+0x40], R0 ;  /* 0x00004000ffffc9a7 */ /* 0x000be4000830040f */
[----:B------:R-:W-:Y:S01]  /*4e00*/  SHF.L.U32 R14, R29, 0x1f, RZ ;  /* 0x0000001f1d0e7819 */ /* 0x000fe200000006ff */
[C---:B----4-:R-:W-:Y:S01]  /*4e10*/  @!P1 IMAD.HI.U32 R8, R11.reuse, R8, RZ ;  /* 0x000000080b089227 */ /* 0x050fe200078e00ff */
[----:B--2---:R-:W-:Y:S02]  /*4e20*/  @!P1 ISETP.NE.AND P0, PT, R12, 0x1, PT ;  /* 0x000000010c00980c */ /* 0x004fe40003f05270 */
[----:B-1----:R-:W-:Y:S01]  /*4e30*/  @!P1 ISETP.NE.AND P2, PT, R2, 0x1, PT ;  /* 0x000000010200980c */ /* 0x002fe20003f45270 */
[----:B------:R-:W-:Y:S01]  /*4e40*/  SYNCS.ARRIVE.TRANS64.RED.A1T0 RZ, [UR16], RZ ;  /* 0x000000ffffff79a7 */ /* 0x000fe20008100410 */
[C---:B------:R-:W-:Y:S01]  /*4e50*/  @!P1 IMAD.HI.U32 R13, R10.reuse, R13, RZ ;  /* 0x0000000d0a0d9227 */ /* 0x040fe200078e00ff */
[----:B------:R-:W-:Y:S04]  /*4e60*/  @!P1 SHF.R.U32.HI R8, RZ, R9, R8 ;  /* 0x00000009ff089219 */ /* 0x000fe80000011608 */
[----:B------:R-:W-:Y:S01]  /*4e70*/  @!P1 SEL R8, R11, R8, !P2 ;  /* 0x000000080b089207 */ /* 0x000fe20005000000 */
[----:B------:R-:W1:Y:S01]  /*4e80*/  SYNCS.PHASECHK.TRANS64.TRYWAIT P5, [UR13+0x58], R14 ;  /* 0x0000580eff0075a7 */ /* 0x000e6200080a110d */
[----:B-----5:R-:W2:Y:S02]  /*4e90*/  @!P1 LDC R0, c[0x0][0xb20] ;  /* 0x0002c800ff009b82 */ /* 0x020ea40000000800 */
[----:B--2---:R-:W-:Y:S04]  /*4ea0*/  @!P1 SHF.R.U32.HI R0, RZ, R0, R13 ;  /* 0x00000000ff009219 */ /* 0x004fe8000001160d */
[----:B------:R-:W-:Y:S05]  /*4eb0*/  @!P1 SEL R9, R10, R0, !P0 ;  /* 0x000000000a099207 */ /* 0x000fea0004000000 */
[----:B------:R-:W-:Y:S02]  /*4ec0*/  @!P1 IMAD.IADD R0, R9, 0x1, -R8 ;  /* 0x0000000109009824 */ /* 0x000fe400078e0a08 */
[----:B------:R-:W-:Y:S02]  /*4ed0*/  @!P1 IMAD.IADD R8, R8, 0x1, -R9 ;  /* 0x0000000108089824 */ /* 0x000fe400078e0a09 */
[----:B------:R-:W-:Y:S02]  /*4ee0*/  @!P1 IMAD R11, R0, R2, R11 ;  /* 0x00000002000b9224 */ /* 0x000fe400078e020b */
[----:B------:R-:W-:Y:S01]  /*4ef0*/  @!P1 IMAD R10, R8, R12, R10 ;  /* 0x0000000c080a9224 */ /* 0x000fe200078e020a */
[----:B-1----:R-:W-:Y:S06]  /*4f00*/  @!P5 BRA `(.L_x_93) ;  /* 0x00000038003cd947 */ /* 0x002fec0003800000 */
.L_x_168:
[----:B------:R-:W-:Y:S01]  /*4f10*/  @!P4 IADD3 R2, P0, PT, R30, 0x580, RZ ;  /* 0x000005801e02c810 */ /* 0x000fe20007f1e0ff */
[----:B------:R-:W-:Y:S01]  /*4f20*/  UMOV UR18, 0x0 ;  /* 0x0000000000127882 */ /* 0x000fe20000000000 */
[----:B------:R-:W-:Y:S01]  /*4f30*/  UMOV UR19, 0x10000000 ;  /* 0x1000000000137882 */ /* 0x000fe20000000000 */
[----:B------:R-:W-:Y:S01]  /*4f40*/  VOTEU.ALL UP1, P4 ;  /* 0x0000000000ff7886 */ /* 0x000fe20002020000 */
[----:B------:R-:W-:Y:S01]  /*4f50*/  @!P4 R2UR UR9, R2 ;  /* 0x000000000209c2ca */ /* 0x000fe200000e0000 */
[----:B-1----:R-:W-:Y:S01]  /*4f60*/  @!P4 IMAD.X R0, RZ, RZ, R31, P0 ;  /* 0x000000ffff00c224 */ /* 0x002fe200000e061f */
[----:B------:R-:W-:Y:S01]  /*4f70*/  UMOV UR12, UR36 ;  /* 0x00000024000c7c82 */ /* 0x000fe20008000000 */
[----:B------:R-:W-:Y:S01]  /*4f80*/  @P3 R2UR UR36, R26 ;  /* 0x000000001a2432ca */ /* 0x000fe200000e0000 */
[----:B------:R-:W-:Y:S01]  /*4f90*/  @!UP1 ULEA UR15, UR14, UR6, 0xd ;  /* 0x000000060e0f9291 */ /* 0x000fe2000f8e68ff */
[----:B------:R-:W-:Y:S01]  /*4fa0*/  ISETP.NE.AND P0, PT, R28, 0x2, PT ;  /* 0x000000021c00780c */ /* 0x000fe20003f05270 */
[----:B------:R-:W-:Y:S01]  /*4fb0*/  @!UP1 UIADD3 UR10, UPT, UPT, UR10, 0x20, URZ ;  /* 0x000000200a0a9890 */ /* 0x000fe2000fffe0ff */
[----:B------:R-:W-:Y:S01]  /*4fc0*/  @!P4 R2UR UR8, R0 ;  /* 0x000000000008c2ca */ /* 0x000fe200000e0000 */
[----:B------:R-:W-:Y:S01]  /*4fd0*/  IMAD.IADD R15, R10, 0x1, R90 ;  /* 0x000000010a0f7824 */ /* 0x000fe200078e025a */
[----:B------:R-:W-:Y:S01]  /*4fe0*/  SEL R0, RZ, 0x1, P0 ;  /* 0x00000001ff007807 */ /* 0x000fe20000000000 */
[----:B------:R-:W-:Y:S01]  /*4ff0*/  IMAD.IADD R14, R11, 0x1, R91 ;  /* 0x000000010b0e7824 */ /* 0x000fe200078e025b */
[----:B------:R-:W-:Y:S02]  /*5000*/  SEL R28, R28, RZ, P0 ;  /* 0x000000ff1c1c7207 */ /* 0x000fe40000000000 */
[----:B------:R-:W-:Y:S01]  /*5010*/  IMAD.U32 R8, RZ, RZ, UR9 ;  /* 0x00000009ff087e24 */ /* 0x000fe2000f8e00ff */
[----:B------:R-:W-:Y:S01]  /*5020*/  UIADD3 UR9, UPT, UPT, UR13, 0x40, URZ ;  /* 0x000000400d097890 */ /* 0x000fe2000fffe0ff */
[----:B------:R-:W-:Y:S03]  /*5030*/  LOP3.LUT R27, R27, R0, RZ, 0x3c, !PT ;  /* 0x000000001b1b7212 */ /* 0x000fe600078e3cff */
[----:B------:R-:W-:Y:S02]  /*5040*/  @!P4 R2UR UR16, R8 ;  /* 0x000000000810c2ca */ /* 0x000fe400000e0000 */
[----:B------:R-:W-:Y:S01]  /*5050*/  IMAD.U32 R9, RZ, RZ, UR8 ;  /* 0x00000008ff097e24 */ /* 0x000fe2000f8e00ff */
[----:B------:R-:W-:Y:S01]  /*5060*/  @!UP1 UIADD3 UR8, UPT, UPT, UR15, 0x200, URZ ;  /* 0x000002000f089890 */ /* 0x000fe2000fffe0ff */
[----:B------:R-:W-:Y:S01]  /*5070*/  VOTEU.ALL UP1, P4 ;  /* 0x0000000000ff7886 */ /* 0x000fe20002020000 */
[----:B------:R-:W-:Y:S02]  /*5080*/  UPRMT UR15, UR37, 0x654, UR9 ;  /* 0x00000654250f7896 */ /* 0x000fe40008000009 */
[----:B------:R-:W-:Y:S11]  /*5090*/  @!P4 R2UR UR17, R9 ;  /* 0x000000000911c2ca */ /* 0x000ff600000e0000 */
[----:B------:R-:W-:Y:S02]  /*50a0*/  @!UPT UIADD3 URZ, UPT, UPT, URZ, URZ, URZ ;  /* 0x000000fffffff290 */ /* 0x000fe4000fffe0ff */
[----:B------:R2:W-:Y:S01]  /*50b0*/  @!UP1 UTMALDG.3D [UR8], [UR16], desc[UR18] ;  /* 0x00001208100095b4 */ /* 0x0005e20008011000 */
[----:B------:R2:W-:Y:S01]  /*50c0*/  @!P4 SYNCS.ARRIVE.TRANS64.RED.A0TR RZ, [UR13+0x40], R25 ;  /* 0x00004019ffffc9a7 */ /* 0x0005e2000830040d */
[----:B------:R-:W-:Y:S04]  /*50d0*/  UIADD3 UR13, UPT, UPT, UR14, 0x1, URZ ;  /* 0x000000010e0d7890 */ /* 0x000fe8000fffe0ff */
[----:B------:R-:W-:Y:S04]  /*50e0*/  UISETP.NE.AND UP1, UPT, UR13, 0x3, UPT ;  /* 0x000000030d00788c */ /* 0x000fe8000bf25270 */
[----:B------:R-:W-:Y:S02]  /*50f0*/  USEL UR14, URZ, 0x1, UP1 ;  /* 0x00000001ff0e7887 */ /* 0x000fe40008800000 */
[----:B------:R-:W-:Y:S02]  /*5100*/  USEL UR13, UR13, URZ, UP1 ;  /* 0x000000ff0d0d7287 */ /* 0x000fe40008800000 */
[----:B------:R-:W-:Y:S02]  /*5110*/  UPLOP3.LUT UP1, UPT, UPT, UPT, UPT, 0x80, 0x8 ;  /* 0x000000000008789c */ /* 0x000fe40003f2f070 */
[----:B------:R-:W-:Y:S01]  /*5120*/  LOP3.LUT R29, R29, UR14, RZ, 0x3c, !PT ;  /* 0x0000000e1d1d7c12 */ /* 0x000fe2000f8e3cff */
[----:B------:R-:W-:Y:S01]  /*5130*/  SYNCS.ARRIVE.TRANS64.RED.A1T0 RZ, [UR15], RZ ;  /* 0x000000ffffff79a7 */ /* 0x000fe2000810040f */
[----:B------:R-:W-:Y:S07]  /*5140*/  @P3 BRA `(.L_x_94) ;  /* 0xfffffff4001c3947 */ /* 0x000fee000383ffff */
[----:B------:R-:W-:Y:S01]  /*5150*/  UIADD3 UR6, UPT, UPT, UR6, 0x58, URZ ;  /* 0x0000005806067890 */ /* 0x000fe2000fffe0ff */
[----:B------:R-:W-:-:S03]  /*5160*/  SHF.L.U32 R2, R29, 0x1f, RZ ;  /* 0x0000001f1d027819 */ /* 0x000fc600000006ff */
[----:B------:R-:W-:-:S09]  /*5170*/  ULEA UR4, UR13, UR6, 0x3 ;  /* 0x000000060d047291 */ /* 0x000fd2000f8e18ff */
[----:B------:R-:W1:Y:S02]  /*5180*/  SYNCS.PHASECHK.TRANS64.TRYWAIT P0, [UR4], R2 ;  /* 0x00000002ff0075a7 */ /* 0x000e640008001104 */
[----:B-1----:R-:W-:Y:S05]  /*5190*/  @!P0 BRA `(.L_x_95) ;  /* 0x0000003400b08947 */ /* 0x002fea0003800000 */
.L_x_170:
        /* <DEDUP_REMOVED lines=9> */
.L_x_172:
[----:B------:R-:W-:-:S04]  /*5230*/  UIADD3 UR5, UPT, UPT, UR5, 0x1, URZ ;  /* 0x0000000105057890 */ /* 0x000fc8000fffe0ff */
[----:B------:R-:W-:-:S04]  /*5240*/  UISETP.NE.AND UP0, UPT, UR5, 0x3, UPT ;  /* 0x000000030500788c */ /* 0x000fc8000bf05270 */
[----:B------:R-:W-:Y:S02]  /*5250*/  USEL UR4, URZ, 0x1, UP0 ;  /* 0x00000001ff047887 */ /* 0x000fe40008000000 */
[----:B------:R-:W-:-:S04]  /*5260*/  USEL UR5, UR5, URZ, UP0 ;  /* 0x000000ff05057287 */ /* 0x000fc80008000000 */
[----:B------:R-:W-:Y:S01]  /*5270*/  ULEA UR5, UR5, UR6, 0x3 ;  /* 0x0000000605057291 */ /* 0x000fe2000f8e18ff */
[----:B-1----:R-:W-:-:S04]  /*5280*/  LOP3.LUT R2, R29, UR4, RZ, 0x3c, !PT ;  /* 0x000000041d027c12 */ /* 0x002fc8000f8e3cff */
[----:B------:R-:W-:Y:S01]  /*5290*/  SHF.L.U32 R2, R2, 0x1f, RZ ;  /* 0x0000001f02027819 */ /* 0x000fe200000006ff */
[----:B------:R-:W-:-:S07]  /*52a0*/  IMAD.U32 R0, RZ, RZ, UR5 ;  /* 0x00000005ff007e24 */ /* 0x000fce000f8e00ff */
.L_x_97:
[----:B-1----:R1:W4:Y:S02]  /*52b0*/  SYNCS.PHASECHK.TRANS64.TRYWAIT P0, [R0+URZ], R2 ;  /* 0x00000002000075a7 */ /* 0x00232400080011ff */
[----:B----4-:R-:W-:Y:S05]  /*52c0*/  @!P0 NANOSLEEP.SYNCS 0x989680 ;  /* 0x009896800000895d */ /* 0x010fea0003900000 */
[----:B------:R-:W4:Y:S02]  /*52d0*/  @!P0 SYNCS.PHASECHK.TRANS64 P0, [R0+URZ], R2 ;  /* 0x00000002000085a7 */ /* 0x000f2400080010ff */
[----:B--2-4-:R-:W-:Y:S05]  /*52e0*/  @P0 EXIT ;  /* 0x000000000000094d */ /* 0x014fea0003800000 */
[----:B------:R-:W-:Y:S05]  /*52f0*/  BRA `(.L_x_97) ;  /* 0xfffffffc00ec7947 */ /* 0x000fea000383ffff */
.L_x_85:
[----:B------:R-:W-:-:S06]  /*5300*/  UISETP.GE.AND UP1, UPT, UR10, 0x4, UPT ;  /* 0x000000040a00788c */ /* 0x000fcc000bf26270 */
[----:B------:R-:W-:-:S13]  /*5310*/  PLOP3.LUT P0, PT, PT, PT, UP1, 0x80, 0x8 ;  /* 0x000000000008781c */ /* 0x000fda0003f0f018 */
[----:B------:R-:W-:Y:S05]  /*5320*/  @!P0 EXIT ;  /* 0x000000000000894d */ /* 0x000fea0003800000 */
[----:B------:R-:W-:Y:S01]  /*5330*/  BAR.SYNC.DEFER_BLOCKING 0x6, 0xa0 ;  /* 0x0182800000007b1d */ /* 0x000fe20000010000 */
[C---:B------:R-:W-:Y:S01]  /*5340*/  IMAD.SHL.U32 R2, R97.reuse, 0x20, RZ ;  /* 0x0000002061027824 */ /* 0x040fe200078e00ff */
[C---:B------:R-:W-:Y:S01]  /*5350*/  LOP3.LUT R98, R97.reuse, 0x2, RZ, 0xc0, !PT ;  /* 0x0000000261627812 */ /* 0x040fe200078ec0ff */
[C---:B------:R-:W-:Y:S01]  /*5360*/  IMAD.SHL.U32 R103, R97.reuse, 0x4, RZ ;  /* 0x0000000461677824 */ /* 0x040fe200078e00ff */
[C---:B------:R-:W-:Y:S01]  /*5370*/  LOP3.LUT R104, R97.reuse, 0x60, RZ, 0xc0, !PT ;  /* 0x0000006061687812 */ /* 0x040fe200078ec0ff */
[C---:B------:R-:W-:Y:S01]  /*5380*/  IMAD.U32 R46, R97.reuse, 0x10000, RZ ;  /* 0x00010000612e7824 */ /* 0x040fe200078e00ff */
[----:B------:R-:W-:Y:S02]  /*5390*/  UMOV UR48, 0x400 ;  /* 0x0000040000307882 */ /* 0x000fe40000000000 */
[----:B------:R-:W1:Y:S01]  /*53a0*/  LDC R95, c[0x0][0x370] ;  /* 0x0000dc00ff5f7b82 */ /* 0x000e620000000800 */
[----:B------:R-:W-:Y:S01]  /*53b0*/  ULEA UR48, UR37, UR48, 0x18 ;  /* 0x0000003025307291 */ /* 0x000fe2000f8ec0ff */
[----:B------:R-:W-:Y:S01]  /*53c0*/  LOP3.LUT R3, R2, 0xc0, RZ, 0xc0, !PT ;  /* 0x000000c002037812 */ /* 0x000fe200078ec0ff */
[----:B------:R-:W-:Y:S01]  /*53d0*/  IMAD.MOV.U32 R45, RZ, RZ, RZ ;  /* 0x000000ffff2d7224 */ /* 0x000fe200078e00ff */
[----:B------:R-:W-:Y:S01]  /*53e0*/  LOP3.LUT R97, R97, 0x4, RZ, 0xc0, !PT ;  /* 0x0000000461617812 */ /* 0x000fe200078ec0ff */
[----:B------:R-:W-:Y:S01]  /*53f0*/  UIADD3 UR52, UPT, UPT, UR48, 0x200, URZ ;  /* 0x0000020030347890 */ /* 0x000fe2000fffe0ff */
[----:B------:R-:W-:-:S02]  /*5400*/  LOP3.LUT R103, R3, 0x18, R103, 0xf8, !PT ;  /* 0x0000001803677812 */ /* 0x000fc400078ef867 */
[----:B------:R-:W-:Y:S01]  /*5410*/  CS2R R100, SRZ ;  /* 0x0000000000647805 */ /* 0x000fe2000001ff00 */
[----:B------:R-:W2:Y:S01]  /*5420*/  LDC R42, c[0x0][0xb0c] ;  /* 0x0002c300ff2a7b82 */ /* 0x000ea20000000800 */
[----:B------:R-:W-:Y:S01]  /*5430*/  LOP3.LUT R46, R46, 0x600000, RZ, 0xc0, !PT ;  /* 0x006000002e2e7812 */ /* 0x000fe200078ec0ff */
[----:B------:R-:W-:Y:S01]  /*5440*/  IMAD.MOV.U32 R108, RZ, RZ, RZ ;  /* 0x000000ffff6c7224 */ /* 0x000fe200078e00ff */
[----:B------:R-:W-:Y:S01]  /*5450*/  IADD3 R102, PT, PT, -R97, 0x2, RZ ;  /* 0x0000000261667810 */ /* 0x000fe20007ffe1ff */
[----:B------:R-:W-:Y:S01]  /*5460*/  IMAD.MOV R98, RZ, RZ, -R98 ;  /* 0x000000ffff627224 */ /* 0x000fe200078e0a62 */
[----:B------:R-:W-:Y:S01]  /*5470*/  LOP3.LUT R103, R103, 0xf20, R2, 0xf8, !PT ;  /* 0x00000f2067677812 */ /* 0x000fe200078ef802 */
[----:B------:R-:W-:Y:S01]  /*5480*/  IMAD.MOV R97, RZ, RZ, -R97 ;  /* 0x000000ffff617224 */ /* 0x000fe200078e0a61 */
[----:B------:R-:W3:Y:S01]  /*5490*/  LDCU.64 UR54, c[0x0][0x348] ;  /* 0x00006900ff3677ac */ /* 0x000ee20008000a00 */
[----:B------:R-:W4:Y:S01]  /*54a0*/  LDC R93, c[0x0][0xb20] ;  /* 0x0002c800ff5d7b82 */ /* 0x000f220000000800 */
[----:B------:R-:W3:Y:S01]  /*54b0*/  LDS R0, [UR48+0x130] ;  /* 0x00013030ff007984 */ /* 0x000ee20008000800 */
[----:B------:R-:W-:Y:S01]  /*54c0*/  IMAD.SHL.U32 R102, R102, 0x10, RZ ;  /* 0x0000001066667824 */ /* 0x000fe200078e00ff */
[----:B------:R-:W-:Y:S01]  /*54d0*/  LEA R103, R103, UR52, 0x1 ;  /* 0x0000003467677c11 */ /* 0x000fe2000f8e08ff */
[----:B------:R-:W-:Y:S01]  /*54e0*/  UMOV UR51, 0x1 ;  /* 0x0000000100337882 */ /* 0x000fe20000000000 */
[----:B------:R-:W-:Y:S01]  /*54f0*/  UMOV UR56, URZ ;  /* 0x000000ff00387c82 */ /* 0x000fe20008000000 */
[----:B------:R-:W1:Y:S02]  /*5500*/  LDCU.64 UR38, c[0x0][0x888] ;  /* 0x00011100ff2677ac */ /* 0x000e640008000a00 */
[----:B------:R-:W1:Y:S01]  /*5510*/  LDC R41, c[0x0][0xb30] ;  /* 0x0002cc00ff297b82 */ /* 0x000e620000000800 */
[----:B------:R-:W1:Y:S01]  /*5520*/  LDCU.64 UR44, c[0x0][0x890] ;  /* 0x00011200ff2c77ac */ /* 0x000e620008000a00 */
[----:B------:R-:W-:Y:S01]  /*5530*/  UMOV UR50, URZ ;  /* 0x000000ff00327c82 */ /* 0x000fe20008000000 */
[----:B------:R-:W-:-:S05]  /*5540*/  UMOV UR49, URZ ;  /* 0x000000ff00317c82 */ /* 0x000fca0008000000 */
[----:B------:R-:W1:Y:S08]  /*5550*/  LDC.64 R88, c[0x0][0xb10] ;  /* 0x0002c400ff587b82 */ /* 0x000e700000000a00 */
[----:B------:R-:W1:Y:S08]  /*5560*/  LDC.64 R38, c[0x0][0xb18] ;  /* 0x0002c600ff267b82 */ /* 0x000e700000000a00 */
[----:B------:R-:W1:Y:S08]  /*5570*/  LDC.64 R36, c[0x0][0xb28] ;  /* 0x0002ca00ff247b82 */ /* 0x000e700000000a00 */
[----:B------:R-:W1:Y:S01]  /*5580*/  LDC.64 R86, c[0x0][0x8b0] ;  /* 0x00022c00ff567b82 */ /* 0x000e620000000a00 */
[----:B---3--:R-:W-:-:S07]  /*5590*/  IMAD.IADD R46, R0, 0x1, R46 ;  /* 0x00000001002e7824 */ /* 0x008fce00078e022e */
[----:B------:R-:W3:Y:S08]  /*55a0*/  LDC.64 R84, c[0x0][0x8a8] ;  /* 0x00022a00ff547b82 */ /* 0x000ef00000000a00 */
[----:B--2-4-:R-:W1:Y:S02]  /*55b0*/  LDC R94, c[0x0][0x374] ;  /* 0x0000dd00ff5e7b82 */ /* 0x014e640000000800 */
.L_x_128:
[----:B------:R-:W-:Y:S02]  /*55c0*/  LEA R0, R108, UR48, 0x3 ;  /* 0x000000306c007c11 */ /* 0x000fe4000f8e18ff */
[----:B------:R-:W-:Y:S02]  /*55d0*/  SHF.L.U32 R2, R100, 0x1f, RZ ;  /* 0x0000001f64027819 */ /* 0x000fe400000006ff */
[----:B------:R-:W-:Y:S02]  /*55e0*/  LEA R16, R108, UR48, 0x4 ;  /* 0x000000306c107c11 */ /* 0x000fe4000f8e20ff */
[----:B------:R-:W2:Y:S02]  /*55f0*/  SYNCS.PHASECHK.TRANS64.TRYWAIT P0, [R0+URZ+0x80], R2 ;  /* 0x00008002000075a7 */ /* 0x000ea400080011ff */
[----:B--2---:R-:W-:Y:S05]  /*5600*/  @!P0 BRA `(.L_x_98) ;  /* 0x0000003000c48947 */ /* 0x004fea0003800000 */
.L_x_173:
[----:B------:R-:W4:Y:S01]  /*5610*/  LDC.64 R10, c[0x0][0xb10] ;  /* 0x0002c400ff0a7b82 */ /* 0x000f220000000a00 */
[----:B------:R-:W3:Y:S01]  /*5620*/  LDS.128 R16, [R16+0x110] ;  /* 0x0001100010107984 */ /* 0x000ee20000000c00 */
[----:B-1----:R-:W-:Y:S01]  /*5630*/  ISETP.NE.AND P1, PT, R41, 0x1, PT ;  /* 0x000000012900780c */ /* 0x002fe20003f25270 */
[----:B--2---:R-:W-:Y:S01]  /*5640*/  VIADD R0, R0, 0x90 ;  /* 0x0000009000007836 */ /* 0x004fe20000000000 */
[----:B------:R-:W-:Y:S04]  /*5650*/  ISETP.GE.AND P0, PT, R40, 0x1, PT ;  /* 0x000000012800780c */ /* 0x000fe80003f06270 */
[----:B------:R-:W1:Y:S01]  /*5660*/  LDC.64 R8, c[0x0][0xb18] ;  /* 0x0002c600ff087b82 */ /* 0x000e620000000a00 */
[----:B------:R-:W-:Y:S01]  /*5670*/  PRMT R0, RZ, 0x654, R0 ;  /* 0x00000654ff007816 */ /* 0x000fe20000000000 */
[----:B------:R-:W-:Y:S01]  /*5680*/  @!PT LDS RZ, [RZ] ;  /* 0x00000000fffff984 */ /* 0x000fe20000000800 */
[----:B------:R-:W-:Y:S01]  /*5690*/  @!PT LDS RZ, [RZ] ;  /* 0x00000000fffff984 */ /* 0x000fe20000000800 */
[----:B------:R-:W-:Y:S01]  /*56a0*/  @!PT LDS RZ, [RZ] ;  /* 0x00000000fffff984 */ /* 0x000fe20000000800 */
[----:B------:R-:W-:Y:S01]  /*56b0*/  @!PT LDS RZ, [RZ] ;  /* 0x00000000fffff984 */ /* 0x000fe20000000800 */
[----:B------:R2:W-:Y:S06]  /*56c0*/  MEMBAR.ALL.CTA ;  /* 0x0000000000007992 */ /* 0x0005ec0000008000 */
[----:B--2---:R-:W2:Y:S01]  /*56d0*/  FENCE.VIEW.ASYNC.S ;  /* 0x00000000000073c6 */ /* 0x004ea20000000000 */
[----:B------:R-:W1:Y:S08]  /*56e0*/  @!P1 LDC R12, c[0x0][0xb20] ;  /* 0x0002c800ff0c9b82 */ /* 0x000e700000000800 */
[----:B------:R-:W1:Y:S01]  /*56f0*/  @!P1 LDC R7, c[0x0][0xb0c] ;  /* 0x0002c300ff079b82 */ /* 0x000e620000000800 */
[----:B--2---:R2:W-:Y:S01]  /*5700*/  SYNCS.ARRIVE.TRANS64.RED.A1T0 RZ, [R0+URZ], RZ ;  /* 0x000000ff00ff79a7 */ /* 0x0045e200081004ff */
[----:B---3--:R-:W-:Y:S04]  /*5710*/  LOP3.LUT P4, RZ, R18, 0x1, RZ, 0xc0, !PT ;  /* 0x0000000112ff7812 */ /* 0x008fe8000788c0ff */
[----:B------:R-:W-:Y:S09]  /*5720*/  P2R R105, PR, RZ, 0x10 ;  /* 0x00000010ff697803 */ /* 0x000ff20000000000 */
[----:B------:R-:W-:Y:S02]  /*5730*/  @P4 MOV R44, R16 ;  /* 0x00000010002c4202 */ /* 0x000fe40000000f00 */
[----:B------:R-:W-:Y:S01]  /*5740*/  @P4 LOP3.LUT R43, R17, 0xffff, RZ, 0xc0, !PT ;  /* 0x0000ffff112b4812 */ /* 0x000fe200078ec0ff */
[----:B--2-4-:R-:W-:Y:S06]  /*5750*/  @!P0 BRA `(.L_x_99) ;  /* 0x0000000000a48947 */ /* 0x014fec0003800000 */
[----:B------:R-:W-:Y:S01]  /*5760*/  IMAD.HI.U32 R0, R94, R39, RZ ;  /* 0x000000275e007227 */ /* 0x000fe200078e00ff */
[----:B------:R-:W-:Y:S02]  /*5770*/  ISETP.NE.AND P0, PT, R38, 0x1, PT ;  /* 0x000000012600780c */ /* 0x000fe40003f05270 */
[----:B------:R-:W-:Y:S01]  /*5780*/  ISETP.NE.AND P2, PT, R40, 0x1, PT ;  /* 0x000000012800780c */ /* 0x000fe20003f45270 */
[----:B------:R-:W-:Y:S01]  /*5790*/  IMAD.HI.U32 R4, R95, R88, RZ ;  /* 0x000000585f047227 */ /* 0x000fe200078e00ff */
[----:B------:R-:W-:Y:S02]  /*57a0*/  SHF.R.U32.HI R0, RZ, R93, R0 ;  /* 0x0000005dff007219 */ /* 0x000fe40000011600 */
[----:B------:R-:W-:Y:S01]  /*57b0*/  ISETP.NE.AND P3, PT, R42, 0x1, PT ;  /* 0x000000012a00780c */ /* 0x000fe20003f65270 */
[----:B------:R-:W-:Y:S01]  /*57c0*/  IMAD.HI.U32 R6, R43, R39, RZ ;  /* 0x000000272b067227 */ /* 0x000fe200078e00ff */
[-C--:B------:R-:W-:Y:S02]  /*57d0*/  SHF.R.U32.HI R4, RZ, R89.reuse, R4 ;  /* 0x00000059ff047219 */ /* 0x080fe40000011604 */
[----:B------:R-:W-:Y:S01]  /*57e0*/  SEL R0, R94, R0, !P0 ;  /* 0x000000005e007207 */ /* 0x000fe20004000000 */
[----:B------:R-:W-:Y:S01]  /*57f0*/  IMAD.HI.U32 R5, R44, R88, RZ ;  /* 0x000000582c057227 */ /* 0x000fe200078e00ff */
[----:B------:R-:W-:Y:S03]  /*5800*/  SEL R4, R95, R4, !P3 ;  /* 0x000000045f047207 */ /* 0x000fe60005800000 */
[-C--:B------:R-:W-:Y:S01]  /*5810*/  IMAD.HI.U32 R3, R0, R36.reuse, RZ ;  /* 0x0000002400037227 */ /* 0x080fe200078e00ff */
[----:B------:R-:W-:Y:S03]  /*5820*/  SHF.R.U32.HI R5, RZ, R89, R5 ;  /* 0x00000059ff057219 */ /* 0x000fe60000011605 */
[----:B------:R-:W-:Y:S01]  /*5830*/  IMAD.HI.U32 R2, R4, R36, RZ ;  /* 0x0000002404027227 */ /* 0x000fe200078e00ff */
[----:B------:R-:W-:Y:S02]  /*5840*/  @P2 SHF.R.U32.HI R0, RZ, R37, R3 ;  /* 0x00000025ff002219 */ /* 0x000fe40000011603 */
[----:B------:R-:W-:Y:S02]  /*5850*/  SHF.R.U32.HI R3, RZ, R93, R6 ;  /* 0x0000005dff037219 */ /* 0x000fe40000011606 */
[----:B------:R-:W-:Y:S01]  /*5860*/  @P2 SHF.R.U32.HI R4, RZ, R37, R2 ;  /* 0x00000025ff042219 */ /* 0x000fe20000011602 */
[----:B------:R-:W-:Y:S01]  /*5870*/  IMAD R0, R40, R0, RZ ;  /* 0x0000000028007224 */ /* 0x000fe200078e02ff */
[----:B------:R-:W-:Y:S02]  /*5880*/  SEL R3, R43, R3, !P0 ;  /* 0x000000032b037207 */ /* 0x000fe40004000000 */
[----:B------:R-:W-:Y:S01]  /*5890*/  SEL R2, R44, R5, !P3 ;  /* 0x000000052c027207 */ /* 0x000fe20005800000 */
[----:B------:R-:W-:Y:S01]  /*58a0*/  IMAD R5, R40, R4, RZ ;  /* 0x0000000428057224 */ /* 0x000fe200078e02ff */
[C---:B------:R-:W-:Y:S01]  /*58b0*/  ISETP.GE.AND P0, PT, R3.reuse, R0, PT ;  /* 0x000000000300720c */ /* 0x040fe20003f06270 */
[C---:B------:R-:W-:Y:S03]  /*58c0*/  IMAD.HI.U32 R0, R3.reuse, R36, RZ ;  /* 0x0000002403007227 */ /* 0x040fe600078e00ff */
[C---:B------:R-:W-:Y:S02]  /*58d0*/  ISETP.GE.OR P0, PT, R2.reuse, R5, P0 ;  /* 0x000000050200720c */ /* 0x040fe40000706670 */
[----:B------:R-:W-:Y:S04]  /*58e0*/  SHF.R.U32.HI R0, RZ, R37, R0 ;  /* 0x00000025ff007219 */ /* 0x000fe80000011600 */
[C---:B------:R-:W-:Y:S05]  /*58f0*/  SEL R6, R3.reuse, R0, !P2 ;  /* 0x0000000003067207 */ /* 0x040fea0005000000 */
        /* <DEDUP_REMOVED lines=14> */
[----:B------:R-:W-:Y:S07]  /*59e0*/  IMAD R43, R3, R38, R43 ;  /* 0x00000026032b7224 */ /* 0x000fee00078e022b */
.L_x_99:
[----:B-1----:R-:W-:Y:S01]  /*59f0*/  @!P1 ISETP.NE.AND P0, PT, R8, 0x1, PT ;  /* 0x000000010800980c */ /* 0x002fe20003f05270 */
[----:B------:R-:W-:Y:S01]  /*5a00*/  @!P1 IMAD.HI.U32 R0, R44, R10, RZ ;  /* 0x0000000a2c009227 */ /* 0x000fe200078e00ff */
[----:B------:R-:W-:Y:S01]  /*5a10*/  @!P1 ISETP.NE.AND P2, PT, R7, 0x1, PT ;  /* 0x000000010700980c */ /* 0x000fe20003f45270 */
[----:B------:R-:W-:Y:S01]  /*5a20*/  ULOP3.LUT UP0, URZ, UR52, 0x1b0, URZ, 0xc0, !UPT ;  /* 0x000001b034ff7892 */ /* 0x000fe2000f80c0ff */
[----:B------:R-:W-:Y:S01]  /*5a30*/  R2UR UR42, R14 ;  /* 0x000000000e2a72ca */ /* 0x000fe200000e0000 */
[----:B------:R-:W-:Y:S01]  /*5a40*/  @!P1 IMAD.HI.U32 R2, R43, R9, RZ ;  /* 0x000000092b029227 */ /* 0x000fe200078e00ff */
[----:B------:R-:W-:Y:S02]  /*5a50*/  @!P1 SHF.R.U32.HI R0, RZ, R11, R0 ;  /* 0x0000000bff009219 */ /* 0x000fe40000011600 */
[----:B------:R-:W-:Y:S01]  /*5a60*/  R2UR UR41, R15 ;  /* 0x000000000f2972ca */ /* 0x000fe200000e0000 */
[----:B------:R-:W-:Y:S01]  /*5a70*/  VIADD R108, R108, 0x1 ;  /* 0x000000016c6c7836 */ /* 0x000fe20000000000 */
[----:B------:R-:W-:Y:S02]  /*5a80*/  @!P1 SHF.R.U32.HI R2, RZ, R12, R2 ;  /* 0x0000000cff029219 */ /* 0x000fe40000011602 */
[----:B------:R-:W-:Y:S02]  /*5a90*/  @!P1 SEL R3, R44, R0, !P2 ;  /* 0x000000002c039207 */ /* 0x000fe40005000000 */
[----:B------:R-:W-:Y:S02]  /*5aa0*/  @!P1 SEL R2, R43, R2, !P0 ;  /* 0x000000022b029207 */ /* 0x000fe40004000000 */
[----:B------:R-:W-:Y:S01]  /*5ab0*/  @P4 SHF.R.U32.HI R99, RZ, 0x10, R17 ;  /* 0x00000010ff634819 */ /* 0x000fe20000011611 */
[----:B------:R-:W-:Y:S02]  /*5ac0*/  USHF.L.U32 UR42, UR42, 0x7, URZ ;  /* 0x000000072a2a7899 */ /* 0x000fe400080006ff */
[----:B------:R-:W-:Y:S02]  /*5ad0*/  @!P1 IMAD.IADD R0, R2, 0x1, -R3 ;  /* 0x0000000102009824 */ /* 0x000fe400078e0a03 */
[----:B------:R-:W-:Y:S01]  /*5ae0*/  @!P1 IMAD.IADD R2, R3, 0x1, -R2 ;  /* 0x0000000103029824 */ /* 0x000fe200078e0a02 */
[----:B------:R-:W-:Y:S01]  /*5af0*/  USHF.L.U32 UR41, UR41, 0x6, URZ ;  /* 0x0000000629297899 */ /* 0x000fe200080006ff */
[----:B------:R-:W-:Y:S02]  /*5b00*/  @!P1 IMAD R44, R0, R7, R44 ;  /* 0x00000007002c9224 */ /* 0x000fe400078e022c */
[----:B------:R-:W-:Y:S01]  /*5b10*/  @!P1 IMAD R43, R2, R8, R43 ;  /* 0x00000008022b9224 */ /* 0x000fe200078e022b */
[----:B------:R-:W-:Y:S08]  /*5b20*/  BRA.U !UP0, `(.L_x_100) ;  /* 0x00000001087c7547 */ /* 0x000ff0000b800000 */
[----:B------:R-:W1:Y:S01]  /*5b30*/  LDCU.64 UR8, c[0x4][0x80] ;  /* 0x01001000ff0877ac */ /* 0x000e620008000a00 */
[----:B------:R-:W-:Y:S01]  /*5b40*/  MOV R2, 0x0 ;  /* 0x0000000000027802 */ /* 0x000fe20000000f00 */
[----:B------:R-:W-:Y:S02]  /*5b50*/  HFMA2 R12, -RZ, RZ, 0, 5.9604644775390625e-08 ;  /* 0x00000001ff0c7431 */ /* 0x000fe400000001ff */
[----:B------:R-:W-:Y:S01]  /*5b60*/  IMAD.MOV.U32 R8, RZ, RZ, 0x70 ;  /* 0x00000070ff087424 */ /* 0x000fe200078e00ff */
[----:B------:R2:W3:Y:S01]  /*5b70*/  LDC.64 R14, c[0x4][R2] ;  /* 0x01000000020e7b82 */ /* 0x0004e20000000a00 */
[----:B------:R-:W4:Y:S01]  /*5b80*/  LDCU.64 UR6, c[0x4][0x88] ;  /* 0x01001100ff0677ac */ /* 0x000f220008000a00 */
[----:B------:R-:W-:Y:S01]  /*5b90*/  IMAD.MOV.U32 R13, RZ, RZ, RZ ;  /* 0x000000ffff0d7224 */ /* 0x000fe200078e00ff */
[----:B------:R-:W2:Y:S01]  /*5ba0*/  LDCU.64 UR4, c[0x4][0x8] ;  /* 0x01000100ff0477ac */ /* 0x000ea20008000a00 */
[----:B-1----:R-:W-:Y:S01]  /*5bb0*/  MOV R5, UR9 ;  /* 0x0000000900057c02 */ /* 0x002fe20008000f00 */
[----:B------:R-:W-:Y:S01]  /*5bc0*/  IMAD.U32 R4, RZ, RZ, UR8 ;  /* 0x00000008ff047e24 */ /* 0x000fe2000f8e00ff */
[----:B----4-:R-:W-:Y:S01]  /*5bd0*/  MOV R7, UR7 ;  /* 0x0000000700077c02 */ /* 0x010fe20008000f00 */
[----:B------:R-:W-:Y:S01]  /*5be0*/  IMAD.U32 R6, RZ, RZ, UR6 ;  /* 0x00000006ff067e24 */ /* 0x000fe2000f8e00ff */
[----:B--2---:R-:W-:Y:S01]  /*5bf0*/  MOV R11, UR5 ;  /* 0x00000005000b7c02 */ /* 0x004fe20008000f00 */
[----:B------:R-:W-:Y:S02]  /*5c00*/  IMAD.U32 R10, RZ, RZ, UR4 ;  /* 0x00000004ff0a7e24 */ /* 0x000fe4000f8e00ff */
[----:B------:R-:W-:Y:S07]  /*5c10*/  LEPC R20, `(.L_x_101) ;  /* 0x000000001014794e */ /* 0x000fee0000000000 */
[----:B---3-5:R-:W-:Y:S05]  /*5c20*/  CALL.ABS.NOINC R14 ;  /* 0x000000000e007343 */ /* 0x028fea0003c00000 */
.L_x_101:
[----:B------:R-:W1:Y:S01]  /*5c30*/  LDCU.64 UR8, c[0x4][0x80] ;  /* 0x01001000ff0877ac */ /* 0x000e620008000a00 */
[----:B------:R-:W2:Y:S01]  /*5c40*/  LDC.64 R2, c[0x4][R2] ;  /* 0x0100000002027b82 */ /* 0x000ea20000000a00 */
[----:B------:R-:W-:Y:S02]  /*5c50*/  HFMA2 R12, -RZ, RZ, 0, 5.9604644775390625e-08 ;  /* 0x00000001ff0c7431 */ /* 0x000fe400000001ff */
[----:B------:R-:W-:Y:S02]  /*5c60*/  IMAD.MOV.U32 R8, RZ, RZ, 0x70 ;  /* 0x00000070ff087424 */ /* 0x000fe400078e00ff */
[----:B------:R-:W-:Y:S01]  /*5c70*/  IMAD.MOV.U32 R13, RZ, RZ, RZ ;  /* 0x000000ffff0d7224 */ /* 0x000fe200078e00ff */
[----:B------:R-:W3:Y:S01]  /*5c80*/  LDCU.64 UR6, c[0x4][0x88] ;  /* 0x01001100ff0677ac */ /* 0x000ee20008000a00 */
[----:B------:R-:W4:Y:S01]  /*5c90*/  LDCU.64 UR4, c[0x4][0x8] ;  /* 0x01000100ff0477ac */ /* 0x000f220008000a00 */
[----:B-1----:R-:W-:Y:S02]  /*5ca0*/  MOV R4, UR8 ;  /* 0x0000000800047c02 */ /* 0x002fe40008000f00 */
[----:B------:R-:W-:Y:S02]  /*5cb0*/  MOV R5, UR9 ;  /* 0x0000000900057c02 */ /* 0x000fe40008000f00 */
[----:B---3--:R-:W-:Y:S01]  /*5cc0*/  MOV R7, UR7 ;  /* 0x0000000700077c02 */ /* 0x008fe20008000f00 */
[----:B------:R-:W-:Y:S01]  /*5cd0*/  IMAD.U32 R6, RZ, RZ, UR6 ;  /* 0x00000006ff067e24 */ /* 0x000fe2000f8e00ff */
[----:B----4-:R-:W-:Y:S01]  /*5ce0*/  MOV R11, UR5 ;  /* 0x00000005000b7c02 */ /* 0x010fe20008000f00 */
[----:B------:R-:W-:Y:S02]  /*5cf0*/  IMAD.U32 R10, RZ, RZ, UR4 ;  /* 0x00000004ff0a7e24 */ /* 0x000fe4000f8e00ff */
[----:B------:R-:W-:Y:S07]  /*5d00*/  LEPC R20, `(.L_x_100) ;  /* 0x000000001014794e */ /* 0x000fee0000000000 */
[----:B--2---:R-:W-:Y:S05]  /*5d10*/  CALL.ABS.NOINC R2 ;  /* 0x0000000002007343 */ /* 0x004fea0003c00000 */
.L_x_100:
[----:B------:R-:W-:Y:S01]  /*5d20*/  ISETP.NE.U32.AND P4, PT, R86, RZ, PT ;  /* 0x000000ff5600720c */ /* 0x000fe20003f85070 */
[----:B------:R-:W-:Y:S01]  /*5d30*/  UISETP.NE.AND UP2, UPT, UR53, URZ, UPT ;  /* 0x000000ff3500728c */ /* 0x000fe2000bf45270 */
[----:B------:R-:W-:Y:S01]  /*5d40*/  ISETP.NE.U32.AND P2, PT, RZ, UR38, PT ;  /* 0x00000026ff007c0c */ /* 0x000fe2000bf45070 */
[----:B------:R-:W-:Y:S01]  /*5d50*/  UISETP.NE.U32.AND UP1, UPT, UR44, URZ, UPT ;  /* 0x000000ff2c00728c */ /* 0x000fe2000bf25070 */
[----:B------:R-:W-:Y:S01]  /*5d60*/  ISETP.NE.AND.EX P4, PT, R87, RZ, PT, P4 ;  /* 0x000000ff5700720c */ /* 0x000fe20003f85340 */
[----:B------:R-:W-:Y:S01]  /*5d70*/  UPLOP3.LUT UP0, UPT, UPT, UPT, UPT, 0x40, 0x4 ;  /* 0x000000000004789c */ /* 0x000fe20003f0e870 */
[----:B------:R-:W-:Y:S01]  /*5d80*/  ISETP.NE.AND.EX P2, PT, RZ, UR39, PT, P2 ;  /* 0x00000027ff007c0c */ /* 0x000fe2000bf45320 */
[----:B------:R-:W-:Y:S01]  /*5d90*/  UISETP.NE.AND.EX UP1, UPT, UR45, URZ, UPT, UP1 ;  /* 0x000000ff2d00728c */ /* 0x000fe2000bf25310 */
[----:B------:R-:W-:Y:S04]  /*5da0*/  PLOP3.LUT P1, PT, PT, PT, UP2, 0x80, 0x8 ;  /* 0x000000000008781c */ /* 0x000fe80003f2f028 */
[----:B------:R-:W-:Y:S06]  /*5db0*/  @UP2 UPLOP3.LUT UP0, UPT, UPT, UPT, UP1, 0x80, 0x8 ;  /* 0x000000000008289c */ /* 0x000fec0003f0f010 */
[----:B------:R-:W-:Y:S01]  /*5dc0*/  PLOP3.LUT P0, PT, PT, PT, UP0, 0x80, 0x8 ;  /* 0x000000000008781c */ /* 0x000fe20003f0f008 */
[----:B------:R-:W-:Y:S01]  /*5dd0*/  @!UPT UIADD3 URZ, UPT, UPT, URZ, URZ, URZ ;  /* 0x000000fffffff290 */ /* 0x000fe2000fffe0ff */
[----:B------:R-:W-:Y:S11]  /*5de0*/  BRA.U !UP1, `(.L_x_102) ;  /* 0x0000000109387547 */ /* 0x000ff6000b800000 */
[----:B------:R-:W-:Y:S01]  /*5df0*/  UISETP.NE.U32.AND UP0, UPT, UR38, URZ, UPT ;  /* 0x000000ff2600728c */ /* 0x000fe2000bf05070 */
[----:B------:R-:W-:Y:S02]  /*5e00*/  HFMA2 R0, -RZ, RZ, 0, 5.9604644775390625e-08 ;  /* 0x00000001ff007431 */ /* 0x000fe400000001ff */
[----:B------:R-:W-:Y:S01]  /*5e10*/  IMAD.MOV.U32 R92, RZ, RZ, 0x1 ;  /* 0x00000001ff5c7424 */ /* 0x000fe200078e00ff */
[----:B------:R-:W-:Y:S06]  /*5e20*/  UISETP.NE.AND.EX UP0, UPT, UR39, URZ, UPT, UP0 ;  /* 0x000000ff2700728c */ /* 0x000fec000bf05300 */
[----:B------:R-:W-:Y:S05]  /*5e30*/  PLOP3.LUT P3, PT, PT, PT, UP0, 0x80, 0x8 ;  /* 0x000000000008781c */ /* 0x000fea0003f6f008 */
[----:B------:R-:W1:Y:S01]  /*5e40*/  @UP0 LDCU.64 UR6, c[0x0][0x888] ;  /* 0x00011100ff0607ac */ /* 0x000e620008000a00 */
[----:B------:R-:W-:Y:S07]  /*5e50*/  @UP0 UIMAD UR4, UR36, UR44, URZ ;  /* 0x0000002c240402a4 */ /* 0x000fee000f8e02ff */
[----:B------:R-:W-:Y:S01]  /*5e60*/  @!P3 PRMT R92, R0, 0x7610, R92 ;  /* 0x00007610005cb816 */ /* 0x000fe2000000005c */
[----:B-1----:R-:W-:Y:S03]  /*5e70*/  @UP0 UIMAD.WIDE UR6, UR4, 0x4, UR6 ;  /* 0x00000004040608a5 */ /* 0x002fe6000f8e0206 */
[----:B------:R-:W1:Y:S03]  /*5e80*/  @!UP0 LDCU UR4, c[0x0][0x880] ;  /* 0x00011000ff0487ac */ /* 0x000e660008000800 */
[----:B------:R-:W-:Y:S01]  /*5e90*/  IMAD.U32 R2, RZ, RZ, UR6 ;  /* 0x00000006ff027e24 */ /* 0x000fe2000f8e00ff */
[----:B------:R-:W-:Y:S05]  /*5ea0*/  MOV R3, UR7 ;  /* 0x0000000700037c02 */ /* 0x000fea0008000f00 */
[----:B-----5:R2:W5:Y:S02]  /*5eb0*/  @P3 LDG.E R49, desc[UR46][R2.64] ;  /* 0x0000002e02313981 */ /* 0x020564000c1e1900 */
[----:B-12---:R-:W-:Y:S02]  /*5ec0*/  @!P3 IMAD.U32 R49, RZ, RZ, UR4 ;  /* 0x00000004ff31be24 */ /* 0x006fe4000f8e00ff */
.L_x_102:
[----:B------:R-:W-:Y:S05]  /*5ed0*/  @!P4 BRA `(.L_x_103) ;  /* 0x000000000020c947 */ /* 0x000fea0003800000 */
[----:B------:R-:W-:Y:S04]  /*5ee0*/  ISETP.NE.U32.AND P3, PT, R84, RZ, PT ;  /* 0x000000ff5400720c */ /* 0x000fe80003f65070 */
[----:B------:R-:W-:Y:S11]  /*5ef0*/  ISETP.NE.AND.EX P3, PT, R85, RZ, PT, P3 ;  /* 0x000000ff5500720c */ /* 0x000ff60003f65330 */
[----:B------:R-:W-:Y:S02]  /*5f00*/  @!UPT UIADD3 URZ, UPT, UPT, URZ, URZ, URZ ;  /* 0x000000fffffff290 */ /* 0x000fe4000fffe0ff */
[----:B------:R-:W1:Y:S01]  /*5f10*/  @P3 LDC.64 R2, c[0x0][0x8a8] ;  /* 0x00022a00ff023b82 */ /* 0x000e620000000a00 */
[----:B------:R-:W-:Y:S04]  /*5f20*/  @P3 IMAD R0, R86, UR36, RZ ;  /* 0x0000002456003c24 */ /* 0x000fe8000f8e02ff */
[----:B-1----:R-:W-:Y:S05]  /*5f30*/  @P3 IMAD.WIDE R2, R0, 0x4, R2 ;  /* 0x0000000400023825 */ /* 0x002fea00078e0202 */
[----:B-----5:R1:W5:Y:S02]  /*5f40*/  @P3 LDG.E R47, desc[UR46][R2.64] ;  /* 0x0000002e022f3981 */ /* 0x020364000c1e1900 */
[----:B-1----:R-:W2:Y:S02]  /*5f50*/  @!P3 LDC R47, c[0x0][0x8a0] ;  /* 0x00022800ff2fbb82 */ /* 0x002ea40000000800 */
.L_x_103:
[----:B-----5:R-:W-:Y:S01]  /*5f60*/  FSETP.NEU.AND P3, PT, R49, RZ, PT ;  /* 0x000000ff3100720b */ /* 0x020fe20003f6d000 */
[----:B------:R-:W-:Y:S01]  /*5f70*/  ULOP3.LUT UR4, UR51, 0x1, URZ, 0x3c, !UPT ;  /* 0x0000000133047892 */ /* 0x000fe2000f8e3cff */
[----:B------:R-:W-:Y:S01]  /*5f80*/  SEL R4, RZ, 0xffffffff, P2 ;  /* 0xffffffffff047807 */ /* 0x000fe20001000000 */
[----:B------:R-:W-:Y:S01]  /*5f90*/  IMAD.U32 R68, RZ, RZ, UR56 ;  /* 0x00000038ff447e24 */ /* 0x000fe2000f8e00ff */
[----:B------:R-:W-:Y:S01]  /*5fa0*/  @P1 LOP3.LUT P2, RZ, R92, 0xff, RZ, 0xc0, !PT ;  /* 0x000000ff5cff1812 */ /* 0x000fe2000784c0ff */
[----:B------:R-:W-:Y:S01]  /*5fb0*/  IMAD.SHL.U32 R111, R98, 0x10, RZ ;  /* 0x00000010626f7824 */ /* 0x000fe200078e00ff */
[----:B------:R-:W-:Y:S01]  /*5fc0*/  @P1 SEL R0, RZ, 0xffffffff, P3 ;  /* 0xffffffffff001807 */ /* 0x000fe20001800000 */
[----:B------:R-:W-:Y:S01]  /*5fd0*/  IMAD.U32 R71, RZ, RZ, UR4 ;  /* 0x00000004ff477e24 */ /* 0x000fe2000f8e00ff */
[----:B------:R-:W-:Y:S01]  /*5fe0*/  LEA R106, R45, UR48, 0x3 ;  /* 0x000000302d6a7c11 */ /* 0x000fe2000f8e18ff */
[----:B------:R-:W-:Y:S01]  /*5ff0*/  IMAD.SHL.U32 R68, R68, 0x2000, RZ ;  /* 0x0000200044447824 */ /* 0x000fe200078e00ff */
[----:B------:R-:W-:Y:S01]  /*6000*/  @P0 SEL R0, R4, R0, !P2 ;  /* 0x0000000004000207 */ /* 0x000fe20005000000 */
[----:B------:R-:W-:Y:S01]  /*6010*/  IMAD.SHL.U32 R110, R97, 0x10, RZ ;  /* 0x00000010616e7824 */ /* 0x000fe200078e00ff */
[----:B------:R-:W-:Y:S01]  /*6020*/  PLOP3.LUT P2, PT, PT, PT, UP1, 0x80, 0x8 ;  /* 0x000000000008781c */ /* 0x000fe20003f4f018 */
[----:B------:R-:W-:Y:S01]  /*6030*/  IMAD.IADD R63, R103, 0x1, R68 ;  /* 0x00000001673f7824 */ /* 0x000fe200078e0244 */
[----:B------:R-:W-:Y:S01]  /*6040*/  @P1 LOP3.LUT R0, R0, 0x1, RZ, 0xc0, !PT ;  /* 0x0000000100001812 */ /* 0x000fe200078ec0ff */
[----:B------:R-:W-:Y:S01]  /*6050*/  BSSY B1, `(.L_x_104) ;  /* 0x0000039000017945 */ /* 0x000fe20003800000 */
[----:B------:R-:W-:Y:S01]  /*6060*/  LOP3.LUT P4, R107, R92, 0xff, RZ, 0xc0, !PT ;  /* 0x000000ff5c6b7812 */ /* 0x000fe2000788c0ff */
[----:B------:R-:W-:Y:S01]  /*6070*/  IMAD.IADD R62, R63, 0x1, R111 ;  /* 0x000000013f3e7824 */ /* 0x000fe200078e026f */
[----:B------:R-:W-:Y:S01]  /*6080*/  ISETP.NE.U32.OR P5, PT, R0, 0x1, !P1 ;  /* 0x000000010000780c */ /* 0x000fe20004fa5470 */
[----:B------:R-:W-:Y:S01]  /*6090*/  IMAD.U32 R0, RZ, RZ, UR56 ;  /* 0x00000038ff007e24 */ /* 0x000fe2000f8e00ff */
[----:B------:R-:W-:Y:S01]  /*60a0*/  SEL R3, RZ, 0xffffffff, P3 ;  /* 0xffffffffff037807 */ /* 0x000fe20001800000 */
[----:B------:R-:W-:Y:S01]  /*60b0*/  IMAD.MOV.U32 R70, RZ, RZ, 0x1 ;  /* 0x00000001ff467424 */ /* 0x000fe200078e00ff */
[----:B------:R-:W-:Y:S01]  /*60c0*/  P2R R109, PR, RZ, 0x20 ;  /* 0x00000020ff6d7803 */ /* 0x000fe20000000000 */
[----:B------:R-:W-:Y:S01]  /*60d0*/  IMAD R48, R45, 0x40, R46 ;  /* 0x000000402d307824 */ /* 0x000fe200078e022e */
[----:B------:R-:W-:Y:S01]  /*60e0*/  LEA R0, R0, UR48, 0x3 ;  /* 0x0000003000007c11 */ /* 0x000fe2000f8e18ff */
[----:B------:R-:W-:Y:S01]  /*60f0*/  IMAD.U32 R69, RZ, RZ, UR56 ;  /* 0x00000038ff457e24 */ /* 0x000fe2000f8e00ff */
[----:B------:R-:W-:Y:S02]  /*6100*/  @P2 SEL R3, R4, R3, !P4 ;  /* 0x0000000304032207 */ /* 0x000fe40006000000 */
[----:B------:R-:W-:Y:S02]  /*6110*/  CS2R R82, SRZ ;  /* 0x0000000000527805 */ /* 0x000fe4000001ff00 */
[----:B------:R-:W-:Y:S02]  /*6120*/  CS2R R80, SRZ ;  /* 0x0000000000507805 */ /* 0x000fe4000001ff00 */
[----:B------:R-:W-:Y:S02]  /*6130*/  CS2R R74, SRZ ;  /* 0x00000000004a7805 */ /* 0x000fe4000001ff00 */
[----:B------:R-:W-:Y:S02]  /*6140*/  LOP3.LUT R3, R3, 0x1, RZ, 0xc0, !PT ;  /* 0x0000000103037812 */ /* 0x000fe400078ec0ff */
[----:B------:R-:W-:Y:S02]  /*6150*/  CS2R R72, SRZ ;  /* 0x0000000000487805 */ /* 0x000fe4000001ff00 */
[----:B------:R-:W-:Y:S02]  /*6160*/  @P5 SHF.L.U32 R2, R71, 0x1f, RZ ;  /* 0x0000001f47025819 */ /* 0x000fe400000006ff */
[----:B------:R-:W-:Y:S02]  /*6170*/  CS2R R66, SRZ ;  /* 0x0000000000427805 */ /* 0x000fe4000001ff00 */
[----:B------:R-:W-:Y:S02]  /*6180*/  ISETP.NE.U32.AND P2, PT, R3, 0x1, PT ;  /* 0x000000010300780c */ /* 0x000fe40003f45070 */
[----:B------:R-:W-:Y:S01]  /*6190*/  CS2R R64, SRZ ;  /* 0x0000000000407805 */ /* 0x000fe2000001ff00 */
[----:B------:R1:W3:Y:S01]  /*61a0*/  @P5 SYNCS.PHASECHK.TRANS64.TRYWAIT P1, [R0+URZ+0x40], R2 ;  /* 0x00004002000055a7 */ /* 0x0002e200080211ff */
[----:B------:R-:W-:Y:S02]  /*61b0*/  CS2R R58, SRZ ;  /* 0x00000000003a7805 */ /* 0x000fe4000001ff00 */
[----:B------:R-:W-:Y:S02]  /*61c0*/  P2R R76, PR, RZ, 0x4 ;  /* 0x00000004ff4c7803 */ /* 0x000fe40000000000 */
[----:B------:R-:W-:Y:S01]  /*61d0*/  CS2R R56, SRZ ;  /* 0x0000000000387805 */ /* 0x000fe2000001ff00 */
[----:B------:R-:W-:Y:S02]  /*61e0*/  IMAD.IADD R61, R63, 0x1, R110 ;  /* 0x000000013f3d7824 */ /* 0x000fe400078e026e */
[----:B------:R-:W-:Y:S01]  /*61f0*/  IMAD.IADD R60, R102, 0x1, R62 ;  /* 0x00000001663c7824 */ /* 0x000fe200078e023e */
[----:B-1----:R-:W-:Y:S04]  /*6200*/  SHF.L.U32 R2, R101, 0x1f, RZ ;  /* 0x0000001f65027819 */ /* 0x002fe800000006ff */
[----:B------:R1:W4:Y:S01]  /*6210*/  SYNCS.PHASECHK.TRANS64.TRYWAIT P0, [R106+URZ+0xa0], R2 ;  /* 0x0000a0026a0075a7 */ /* 0x00032200080011ff */
[----:B---3--:R-:W-:Y:S01]  /*6220*/  @P5 SEL R70, RZ, 0x1, !P1 ;  /* 0x00000001ff465807 */ /* 0x008fe20004800000 */
[----:B-1----:R-:W-:Y:S06]  /*6230*/  @!P5 BRA `(.L_x_105) ;  /* 0x000000000068d947 */ /* 0x002fec0003800000 */
[----:B------:R-:W-:Y:S01]  /*6240*/  ISETP.NE.AND P1, PT, R70, RZ, PT ;  /* 0x000000ff4600720c */ /* 0x000fe20003f25270 */
[----:B------:R-:W-:Y:S01]  /*6250*/  BSSY B0, `(.L_x_106) ;  /* 0x000000d000007945 */ /* 0x000fe20003800000 */
[----:B------:R-:W-:Y:S02]  /*6260*/  CS2R R58, SRZ ;  /* 0x00000000003a7805 */ /* 0x000fe4000001ff00 */
[----:B------:R-:W-:Y:S02]  /*6270*/  CS2R R56, SRZ ;  /* 0x0000000000387805 */ /* 0x000fe4000001ff00 */
[----:B------:R-:W-:Y:S02]  /*6280*/  CS2R R66, SRZ ;  /* 0x0000000000427805 */ /* 0x000fe4000001ff00 */
[----:B------:R-:W-:Y:S02]  /*6290*/  CS2R R64, SRZ ;  /* 0x0000000000407805 */ /* 0x000fe4000001ff00 */
[----:B------:R-:W-:Y:S02]  /*62a0*/  CS2R R74, SRZ ;  /* 0x00000000004a7805 */ /* 0x000fe4000001ff00 */
[----:B------:R-:W-:Y:S02]  /*62b0*/  CS2R R72, SRZ ;  /* 0x0000000000487805 */ /* 0x000fe4000001ff00 */
[----:B------:R-:W-:Y:S02]  /*62c0*/  CS2R R82, SRZ ;  /* 0x0000000000527805 */ /* 0x000fe4000001ff00 */
[----:B------:R-:W-:Y:S01]  /*62d0*/  CS2R R80, SRZ ;  /* 0x0000000000507805 */ /* 0x000fe2000001ff00 */
[----:B------:R-:W-:Y:S06]  /*62e0*/  @P1 BRA `(.L_x_107) ;  /* 0x00000000000c1947 */ /* 0x000fec0003800000 */
[----:B------:R-:W-:Y:S04]  /*62f0*/  SHF.L.U32 R3, R71, 0x1f, RZ ;  /* 0x0000001f47037819 */ /* 0x000fe800000006ff */
[----:B------:R-:W1:Y:S02]  /*6300*/  SYNCS.PHASECHK.TRANS64.TRYWAIT P1, [R0+URZ+0x40], R3 ;  /* 0x00004003000075a7 */ /* 0x000e6400080211ff */
[----:B-1----:R-:W-:Y:S05]  /*6310*/  @!P1 BRA `(.L_x_108) ;  /* 0x0000002400949947 */ /* 0x002fea0003800000 */
.L_x_107:
[----:B------:R-:W-:Y:S05]  /*6320*/  BSYNC B0 ;  /* 0x0000000000007941 */ /* 0x000fea0003800000 */
.L_x_106:
[----:B------:R-:W-:Y:S01]  /*6330*/  ISETP.NE.AND P1, PT, R76, RZ, PT ;  /* 0x000000ff4c00720c */ /* 0x000fe20003f25270 */
[----:B------:R-:W-:Y:S04]  /*6340*/  UIADD3 UR5, UPT, UPT, UR56, 0x1, URZ ;  /* 0x0000000138057890 */ /* 0x000fe8000fffe0ff */
[----:B------:R-:W-:Y:S04]  /*6350*/  UISETP.NE.AND UP0, UPT, UR5, 0x3, UPT ;  /* 0x000000030500788c */ /* 0x000fe8000bf05270 */
[----:B------:R-:W-:Y:S02]  /*6360*/  USEL UR4, URZ, 0x1, UP0 ;  /* 0x00000001ff047887 */ /* 0x000fe40008000000 */
[----:B------:R-:W-:Y:S02]  /*6370*/  USEL UR5, UR5, URZ, UP0 ;  /* 0x000000ff05057287 */ /* 0x000fe40008000000 */
[----:B------:R3:W1:Y:S02]  /*6380*/  @P1 LDS.128 R56, [R63] ;  /* 0x000000003f381984 */ /* 0x0006640000000c00 */
[----:B------:R-:W-:Y:S02]  /*6390*/  LOP3.LUT R71, R71, UR4, RZ, 0x3c, !PT ;  /* 0x0000000447477c12 */ /* 0x000fe4000f8e3cff */
[----:B------:R3:W1:Y:S01]  /*63a0*/  @P1 LDS.128 R64, [R62+0x10] ;  /* 0x000010003e401984 */ /* 0x0006620000000c00 */
[----:B------:R-:W-:Y:S03]  /*63b0*/  IMAD.U32 R69, RZ, RZ, UR5 ;  /* 0x00000005ff457e24 */ /* 0x000fe6000f8e00ff */
[----:B------:R3:W1:Y:S04]  /*63c0*/  @P1 LDS.128 R72, [R61+0x20] ;  /* 0x000020003d481984 */ /* 0x0006680000000c00 */
[----:B------:R3:W1:Y:S02]  /*63d0*/  @P1 LDS.128 R80, [R60+0x10] ;  /* 0x000010003c501984 */ /* 0x0006640000000c00 */
.L_x_105:
[----:B------:R-:W-:Y:S05]  /*63e0*/  BSYNC B1 ;  /* 0x0000000000017941 */ /* 0x000fea0003800000 */
.L_x_104:
[----:B-1----:R-:W-:Y:S04]  /*63f0*/  SHF.R.U32.HI R0, RZ, 0x15, R48 ;  /* 0x00000015ff007819 */ /* 0x002fe80000011630 */
[----:B------:R-:W-:Y:S01]  /*6400*/  LOP3.LUT P1, RZ, R0, 0x3, R96, 0x48, !PT ;  /* 0x0000000300ff7812 */ /* 0x000fe20007824860 */
[----:B------:R-:W-:Y:S01]  /*6410*/  @!UPT UIADD3 URZ, UPT, UPT, URZ, URZ, URZ ;  /* 0x000000fffffff290 */ /* 0x000fe2000fffe0ff */
[----:B----4-:R-:W-:Y:S11]  /*6420*/  @P0 BRA `(.L_x_109) ;  /* 0x0000000000080947 */ /* 0x010ff60003800000 */
[----:B------:R-:W1:Y:S02]  /*6430*/  SYNCS.PHASECHK.TRANS64.TRYWAIT P0, [R106+URZ+0xa0], R2 ;  /* 0x0000a0026a0075a7 */ /* 0x000e6400080011ff */
[----:B-1----:R-:W-:Y:S05]  /*6440*/  @!P0 BRA `(.L_x_110) ;  /* 0x00000024005c8947 */ /* 0x002fea0003800000 */
.L_x_109:
[----:B------:R-:W-:Y:S05]  /*6450*/  @!P1 BRA `(.L_x_111) ;  /* 0x0000000000409947 */ /* 0x000fea0003800000 */
[----:B------:R-:W4:Y:S01]  /*6460*/  LDCU.64 UR8, c[0x4][0x70] ;  /* 0x01000e00ff0877ac */ /* 0x000f220008000a00 */
[----:B------:R-:W-:Y:S01]  /*6470*/  MOV R3, 0x0 ;  /* 0x0000000000037802 */ /* 0x000fe20000000f00 */
[----:B------:R-:W-:Y:S02]  /*6480*/  HFMA2 R12, -RZ, RZ, 0, 5.9604644775390625e-08 ;  /* 0x00000001ff0c7431 */ /* 0x000fe400000001ff */
[----:B------:R-:W-:Y:S02]  /*6490*/  IMAD.MOV.U32 R8, RZ, RZ, 0x192 ;  /* 0x00000192ff087424 */ /* 0x000fe400078e00ff */
[----:B------:R-:W-:Y:S01]  /*64a0*/  IMAD.MOV.U32 R13, RZ, RZ, RZ ;  /* 0x000000ffff0d7224 */ /* 0x000fe200078e00ff */
[----:B------:R-:W5:Y:S01]  /*64b0*/  LDCU.64 UR6, c[0x4][0x78] ;  /* 0x01000f00ff0677ac */ /* 0x000f620008000a00 */
[----:B-1----:R-:W1:Y:S01]  /*64c0*/  LDC.64 R2, c[0x4][R3] ;  /* 0x0100000003027b82 */ /* 0x002e620000000a00 */
[----:B------:R-:W2:Y:S01]  /*64d0*/  LDCU.64 UR4, c[0x4][0x10] ;  /* 0x01000200ff0477ac */ /* 0x000ea20008000a00 */
[----:B----4-:R-:W-:Y:S01]  /*64e0*/  MOV R5, UR9 ;  /* 0x0000000900057c02 */ /* 0x010fe20008000f00 */
[----:B------:R-:W-:Y:S01]  /*64f0*/  IMAD.U32 R4, RZ, RZ, UR8 ;  /* 0x00000008ff047e24 */ /* 0x000fe2000f8e00ff */
[----:B-----5:R-:W-:Y:S01]  /*6500*/  MOV R7, UR7 ;  /* 0x0000000700077c02 */ /* 0x020fe20008000f00 */
[----:B------:R-:W-:Y:S01]  /*6510*/  IMAD.U32 R6, RZ, RZ, UR6 ;  /* 0x00000006ff067e24 */ /* 0x000fe2000f8e00ff */
[----:B--2---:R-:W-:Y:S01]  /*6520*/  MOV R11, UR5 ;  /* 0x00000005000b7c02 */ /* 0x004fe20008000f00 */
[----:B------:R-:W-:Y:S02]  /*6530*/  IMAD.U32 R10, RZ, RZ, UR4 ;  /* 0x00000004ff0a7e24 */ /* 0x000fe4000f8e00ff */
[----:B------:R-:W-:Y:S07]  /*6540*/  LEPC R20, `(.L_x_111) ;  /* 0x000000001014794e */ /* 0x000fee0000000000 */
[----:B-1-3--:R-:W-:Y:S05]  /*6550*/  CALL.ABS.NOINC R2 ;  /* 0x0000000002007343 */ /* 0x00afea0003c00000 */
.L_x_111:
[----:B------:R-:W-:Y:S05]  /*6560*/  WARPSYNC.ALL ;  /* 0x0000000000007948 */ /* 0x000fea0003800000 */
[----:B------:R-:W-:Y:S01]  /*6570*/  R2UR UR4, R48 ;  /* 0x00000000300472ca */ /* 0x000fe200000e0000 */
[--C-:B------:R-:W-:Y:S01]  /*6580*/  HADD2.F32 R50, -RZ, R56.reuse.H0_H0 ;  /* 0x20000038ff327230 */ /* 0x100fe20000004100 */
[----:B------:R-:W-:Y:S01]  /*6590*/  ISETP.NE.AND P0, PT, R104, RZ, PT ;  /* 0x000000ff6800720c */ /* 0x000fe20003f05270 */
[----:B------:R-:W-:Y:S01]  /*65a0*/  HADD2.F32 R51, -RZ, R56.H1_H1 ;  /* 0x30000038ff337230 */ /* 0x000fe20000004100 */
[----:B------:R-:W-:Y:S01]  /*65b0*/  BSSY.RECONVERGENT B0, `(.L_x_112) ;  /* 0x0000083000007945 */ /* 0x000fe20003800200 */
[--C-:B------:R-:W-:Y:S08]  /*65c0*/  HADD2.F32 R52, -RZ, R57.reuse.H0_H0 ;  /* 0x20000039ff347230 */ /* 0x100ff00000004100 */
[----:B------:R-:W2:Y:S02]  /*65d0*/  LDTM.x32 R4, tmem[UR4] ;  /* 0x00000004000479ee */ /* 0x000ea400082c0000 */
[C---:B--2---:R-:W-:Y:S01]  /*65e0*/  FMUL R0, R47.reuse, R4 ;  /* 0x000000042f007220 */ /* 0x044fe20000400000 */
[C---:B-1----:R-:W-:Y:S01]  /*65f0*/  FMUL R2, R47.reuse, R5 ;  /* 0x000000052f027220 */ /* 0x042fe20000400000 */
[C---:B------:R-:W-:Y:S01]  /*6600*/  FMUL R4, R47.reuse, R8 ;  /* 0x000000082f047220 */ /* 0x040fe20000400000 */
[----:B------:R-:W-:Y:S01]  /*6610*/  FMUL R3, R47, R6 ;  /* 0x000000062f037220 */ /* 0x000fe20000400000 */
[C---:B------:R-:W-:Y:S01]  /*6620*/  FFMA R0, R49.reuse, R50, R0 ;  /* 0x0000003231007223 */ /* 0x040fe20000000000 */
[----:B------:R-:W-:Y:S01]  /*6630*/  FFMA R2, R49, R51, R2 ;  /* 0x0000003331027223 */ /* 0x000fe20000000002 */
[C---:B------:R-:W-:Y:S01]  /*6640*/  FMUL R5, R47.reuse, R9 ;  /* 0x000000092f057220 */ /* 0x040fe20000400000 */
        /* <DEDUP_REMOVED lines=16> */
[----:B------:R-:W-:Y:S02]  /*6750*/  HADD2.F32 R32, -RZ, R57.H1_H1 ;  /* 0x30000039ff207230 */ /* 0x000fe40000004100 */
[C---:B------:R-:W-:Y:S01]  /*6760*/  FMUL R26, R47.reuse, R30 ;  /* 0x0000001e2f1a7220 */ /* 0x040fe20000400000 */
[----:B------:R-:W-:Y:S01]  /*6770*/  FMUL R29, R47, R33 ;  /* 0x000000212f1d7220 */ /* 0x000fe20000400000 */
[--C-:B------:R-:W-:Y:S02]  /*6780*/  HADD2.F32 R33, -RZ, R58.reuse.H0_H0 ;  /* 0x2000003aff217230 */ /* 0x100fe40000004100 */
[----:B------:R-:W-:Y:S01]  /*6790*/  FFMA R3, R49, R52, R3 ;  /* 0x0000003431037223 */ /* 0x000fe20000000003 */
[C---:B------:R-:W-:Y:S01]  /*67a0*/  FMUL R7, R47.reuse, R7 ;  /* 0x000000072f077220 */ /* 0x040fe20000400000 */
[----:B------:R-:W-:Y:S01]  /*67b0*/  FMUL R30, R47, R34 ;  /* 0x000000222f1e7220 */ /* 0x000fe20000400000 */
[----:B------:R-:W-:Y:S01]  /*67c0*/  HADD2.F32 R34, -RZ, R58.H1_H1 ;  /* 0x3000003aff227230 */ /* 0x000fe20000004100 */
[----:B------:R-:W-:Y:S01]  /*67d0*/  F2FP.F16.F32.PACK_AB R52, R2, R0 ;  /* 0x000000000234723e */ /* 0x000fe200000000ff */
[--C-:B------:R-:W-:Y:S02]  /*67e0*/  HADD2.F32 R0, -RZ, R59.reuse.H0_H0 ;  /* 0x2000003bff007230 */ /* 0x100fe40000004100 */
[C---:B------:R-:W-:Y:S01]  /*67f0*/  FFMA R7, R49.reuse, R32, R7 ;  /* 0x0000002031077223 */ /* 0x040fe20000000007 */
[----:B------:R-:W-:Y:S02]  /*6800*/  HADD2.F32 R2, -RZ, R59.H1_H1 ;  /* 0x3000003bff027230 */ /* 0x000fe40000004100 */
[C---:B------:R-:W-:Y:S01]  /*6810*/  FFMA R4, R49.reuse, R33, R4 ;  /* 0x0000002131047223 */ /* 0x040fe20000000004 */
[C---:B------:R-:W-:Y:S01]  /*6820*/  FFMA R5, R49.reuse, R34, R5 ;  /* 0x0000002231057223 */ /* 0x040fe20000000005 */
[----:B------:R-:W-:Y:S01]  /*6830*/  FFMA R6, R49, R0, R6 ;  /* 0x0000000031067223 */ /* 0x000fe20000000006 */
[--C-:B------:R-:W-:Y:S02]  /*6840*/  HADD2.F32 R0, -RZ, R64.reuse.H0_H0 ;  /* 0x20000040ff007230 */ /* 0x100fe40000004100 */
[----:B------:R-:W-:Y:S01]  /*6850*/  FMUL R11, R47, R11 ;  /* 0x0000000b2f0b7220 */ /* 0x000fe20000400000 */
[----:B------:R-:W-:Y:S01]  /*6860*/  F2FP.F16.F32.PACK_AB R53, R7, R3 ;  /* 0x000000030735723e */ /* 0x000fe200000000ff */
[--C-:B------:R-:W-:Y:S02]  /*6870*/  HADD2.F32 R3, -RZ, R65.reuse.H0_H0 ;  /* 0x20000041ff037230 */ /* 0x100fe40000004100 */
[----:B------:R-:W-:Y:S01]  /*6880*/  FMUL R15, R47, R15 ;  /* 0x0000000f2f0f7220 */ /* 0x000fe20000400000 */
[C---:B------:R-:W-:Y:S01]  /*6890*/  FFMA R11, R49.reuse, R2, R11 ;  /* 0x00000002310b7223 */ /* 0x040fe2000000000b */
[----:B------:R-:W-:Y:S02]  /*68a0*/  HADD2.F32 R2, -RZ, R64.H1_H1 ;  /* 0x30000040ff027230 */ /* 0x000fe40000004100 */
[----:B------:R-:W-:Y:S01]  /*68b0*/  FFMA R8, R49, R0, R8 ;  /* 0x0000000031087223 */ /* 0x000fe20000000008 */
[----:B------:R-:W-:Y:S02]  /*68c0*/  HADD2.F32 R0, -RZ, R65.H1_H1 ;  /* 0x30000041ff007230 */ /* 0x000fe40000004100 */
[C---:B------:R-:W-:Y:S01]  /*68d0*/  FMUL R19, R47.reuse, R19 ;  /* 0x000000132f137220 */ /* 0x040fe20000400000 */
[----:B------:R-:W-:Y:S01]  /*68e0*/  FMUL R23, R47, R23 ;  /* 0x000000172f177220 */ /* 0x000fe20000400000 */
[C---:B------:R-:W-:Y:S01]  /*68f0*/  FFMA R9, R49.reuse, R2, R9 ;  /* 0x0000000231097223 */ /* 0x040fe20000000009 */
[C---:B------:R-:W-:Y:S01]  /*6900*/  FFMA R10, R49.reuse, R3, R10 ;  /* 0x00000003310a7223 */ /* 0x040fe2000000000a */
[----:B------:R-:W-:Y:S01]  /*6910*/  FFMA R15, R49, R0, R15 ;  /* 0x00000000310f7223 */ /* 0x000fe2000000000f */
[--C-:B------:R-:W-:Y:S02]  /*6920*/  HADD2.F32 R2, -RZ, R66.reuse.H0_H0 ;  /* 0x20000042ff027230 */ /* 0x100fe40000004100 */
[----:B------:R-:W-:Y:S01]  /*6930*/  FMUL R27, R47, R27 ;  /* 0x0000001b2f1b7220 */ /* 0x000fe20000400000 */
[----:B------:R-:W-:Y:S01]  /*6940*/  HADD2.F32 R0, -RZ, R66.H1_H1 ;  /* 0x30000042ff007230 */ /* 0x000fe20000004100 */
[----:B------:R-:W-:Y:S01]  /*6950*/  F2FP.F16.F32.PACK_AB R54, R5, R4 ;  /* 0x000000040536723e */ /* 0x000fe200000000ff */
[--C-:B------:R-:W-:Y:S02]  /*6960*/  HADD2.F32 R3, -RZ, R67.reuse.H0_H0 ;  /* 0x20000043ff037230 */ /* 0x100fe40000004100 */
[C---:B------:R-:W-:Y:S01]  /*6970*/  FFMA R12, R49.reuse, R2, R12 ;  /* 0x00000002310c7223 */ /* 0x040fe2000000000c */
[--C-:B------:R-:W-:Y:S02]  /*6980*/  HADD2.F32 R2, -RZ, R72.reuse.H0_H0 ;  /* 0x20000048ff027230 */ /* 0x100fe40000004100 */
[C---:B------:R-:W-:Y:S01]  /*6990*/  FFMA R13, R49.reuse, R0, R13 ;  /* 0x00000000310d7223 */ /* 0x040fe2000000000d */
[----:B------:R-:W-:Y:S02]  /*69a0*/  HADD2.F32 R0, -RZ, R67.H1_H1 ;  /* 0x30000043ff007230 */ /* 0x000fe40000004100 */
[----:B------:R-:W-:Y:S01]  /*69b0*/  FFMA R14, R49, R3, R14 ;  /* 0x00000003310e7223 */ /* 0x000fe2000000000e */
[----:B------:R-:W-:Y:S01]  /*69c0*/  HADD2.F32 R3, -RZ, R72.H1_H1 ;  /* 0x30000048ff037230 */ /* 0x000fe20000004100 */
[----:B------:R-:W-:Y:S01]  /*69d0*/  F2FP.F16.F32.PACK_AB R55, R11, R6 ;  /* 0x000000060b37723e */ /* 0x000fe200000000ff */
[----:B------:R-:W-:Y:S01]  /*69e0*/  FMUL R31, R47, R31 ;  /* 0x0000001f2f1f7220 */ /* 0x000fe20000400000 */
[C---:B------:R-:W-:Y:S01]  /*69f0*/  FFMA R19, R49.reuse, R0, R19 ;  /* 0x0000000031137223 */ /* 0x040fe20000000013 */
[--C-:B------:R-:W-:Y:S02]  /*6a00*/  HADD2.F32 R0, -RZ, R73.reuse.H0_H0 ;  /* 0x20000049ff007230 */ /* 0x100fe40000004100 */
[C---:B------:R-:W-:Y:S01]  /*6a10*/  FFMA R16, R49.reuse, R2, R16 ;  /* 0x0000000231107223 */ /* 0x040fe20000000010 */
[----:B------:R1:W-:Y:S01]  /*6a20*/  STS.128 [R63], R52 ;  /* 0x000000343f007388 */ /* 0x0003e20000000c00 */
[C---:B------:R-:W-:Y:S01]  /*6a30*/  FFMA R17, R49.reuse, R3, R17 ;  /* 0x0000000331117223 */ /* 0x040fe20000000011 */
[----:B------:R-:W-:Y:S02]  /*6a40*/  HADD2.F32 R2, -RZ, R73.H1_H1 ;  /* 0x30000049ff027230 */ /* 0x000fe40000004100 */
[----:B------:R-:W-:Y:S01]  /*6a50*/  FFMA R18, R49, R0, R18 ;  /* 0x0000000031127223 */ /* 0x000fe20000000012 */
[--C-:B------:R-:W-:Y:S01]  /*6a60*/  HADD2.F32 R0, -RZ, R74.reuse.H0_H0 ;  /* 0x2000004aff007230 */ /* 0x100fe20000004100 */
[----:B------:R-:W-:Y:S01]  /*6a70*/  F2FP.F16.F32.PACK_AB R8, R9, R8 ;  /* 0x000000080908723e */ /* 0x000fe200000000ff */
[--C-:B------:R-:W-:Y:S02]  /*6a80*/  HADD2.F32 R3, -RZ, R75.reuse.H0_H0 ;  /* 0x2000004bff037230 */ /* 0x100fe40000004100 */
[C---:B------:R-:W-:Y:S01]  /*6a90*/  FFMA R23, R49.reuse, R2, R23 ;  /* 0x0000000231177223 */ /* 0x040fe20000000017 */
[----:B------:R-:W-:Y:S02]  /*6aa0*/  HADD2.F32 R2, -RZ, R74.H1_H1 ;  /* 0x3000004aff027230 */ /* 0x000fe40000004100 */
[----:B------:R-:W-:Y:S01]  /*6ab0*/  FFMA R20, R49, R0, R20 ;  /* 0x0000000031147223 */ /* 0x000fe20000000014 */
[----:B------:R-:W-:Y:S01]  /*6ac0*/  HADD2.F32 R0, -RZ, R75.H1_H1 ;  /* 0x3000004bff007230 */ /* 0x000fe20000004100 */
[----:B------:R-:W-:Y:S01]  /*6ad0*/  F2FP.F16.F32.PACK_AB R9, R15, R10 ;  /* 0x0000000a0f09723e */ /* 0x000fe200000000ff */
[----:B------:R-:W-:Y:S02]  /*6ae0*/  HADD2.F32 R4, -RZ, R83.H0_H0 ;  /* 0x20000053ff047230 */ /* 0x000fe40000004100 */
[C---:B------:R-:W-:Y:S01]  /*6af0*/  FFMA R21, R49.reuse, R2, R21 ;  /* 0x0000000231157223 */ /* 0x040fe20000000015 */
[C---:B------:R-:W-:Y:S01]  /*6b00*/  FFMA R22, R49.reuse, R3, R22 ;  /* 0x0000000331167223 */ /* 0x040fe20000000016 */
[----:B------:R-:W-:Y:S01]  /*6b10*/  FFMA R27, R49, R0, R27 ;  /* 0x00000000311b7223 */ /* 0x000fe2000000001b */
[--C-:B------:R-:W-:Y:S01]  /*6b20*/  HADD2.F32 R2, -RZ, R80.reuse.H0_H0 ;  /* 0x20000050ff027230 */ /* 0x100fe20000004100 */
[----:B------:R-:W-:Y:S01]  /*6b30*/  F2FP.F16.F32.PACK_AB R10, R13, R12 ;  /* 0x0000000c0d0a723e */ /* 0x000fe200000000ff */
[----:B------:R-:W-:Y:S01]  /*6b40*/  HADD2.F32 R0, -RZ, R80.H1_H1 ;  /* 0x30000050ff007230 */ /* 0x000fe20000004100 */
[----:B------:R-:W-:Y:S01]  /*6b50*/  F2FP.F16.F32.PACK_AB R11, R19, R14 ;  /* 0x0000000e130b723e */ /* 0x000fe200000000ff */
[--C-:B------:R-:W-:Y:S02]  /*6b60*/  HADD2.F32 R3, -RZ, R81.reuse.H0_H0 ;  /* 0x20000051ff037230 */ /* 0x100fe40000004100 */
[C---:B------:R-:W-:Y:S01]  /*6b70*/  FFMA R24, R49.reuse, R2, R24 ;  /* 0x0000000231187223 */ /* 0x040fe20000000018 */
[--C-:B------:R-:W-:Y:S02]  /*6b80*/  HADD2.F32 R2, -RZ, R82.reuse.H0_H0 ;  /* 0x20000052ff027230 */ /* 0x100fe40000004100 */
[C---:B------:R-:W-:Y:S01]  /*6b90*/  FFMA R25, R49.reuse, R0, R25 ;  /* 0x0000000031197223 */ /* 0x040fe20000000019 */
[----:B------:R1:W-:Y:S01]  /*6ba0*/  STS.128 [R62+0x10], R8 ;  /* 0x000010083e007388 */ /* 0x0003e20000000c00 */
[----:B------:R-:W-:Y:S02]  /*6bb0*/  HADD2.F32 R0, -RZ, R81.H1_H1 ;  /* 0x30000051ff007230 */ /* 0x000fe40000004100 */
[----:B------:R-:W-:Y:S01]  /*6bc0*/  FFMA R26, R49, R3, R26 ;  /* 0x00000003311a7223 */ /* 0x000fe2000000001a */
[----:B------:R-:W-:Y:S01]  /*6bd0*/  HADD2.F32 R3, -RZ, R82.H1_H1 ;  /* 0x30000052ff037230 */ /* 0x000fe20000004100 */
[----:B------:R-:W-:Y:S01]  /*6be0*/  F2FP.F16.F32.PACK_AB R16, R17, R16 ;  /* 0x000000101110723e */ /* 0x000fe200000000ff */
[----:B------:R-:W-:Y:S01]  /*6bf0*/  HADD2.F32 R5, -RZ, R83.H1_H1 ;  /* 0x30000053ff057230 */ /* 0x000fe20000004100 */
[----:B------:R-:W-:Y:S01]  /*6c00*/  F2FP.F16.F32.PACK_AB R17, R23, R18 ;  /* 0x000000121711723e */ /* 0x000fe200000000ff */
[----:B------:R-:W-:Y:S01]  /*6c10*/  FFMA R31, R49, R0, R31 ;  /* 0x00000000311f7223 */ /* 0x000fe2000000001f */
[----:B------:R-:W-:Y:S01]  /*6c20*/  FMUL R35, R47, R35 ;  /* 0x000000232f237220 */ /* 0x000fe20000400000 */
[----:B------:R-:W-:Y:S01]  /*6c30*/  F2FP.F16.F32.PACK_AB R18, R21, R20 ;  /* 0x000000141512723e */ /* 0x000fe200000000ff */
[----:B------:R-:W-:Y:S01]  /*6c40*/  FFMA R28, R49, R2, R28 ;  /* 0x00000002311c7223 */ /* 0x000fe2000000001c */
[----:B------:R-:W-:Y:S01]  /*6c50*/  F2FP.F16.F32.PACK_AB R19, R27, R22 ;  /* 0x000000161b13723e */ /* 0x000fe200000000ff */
[C---:B------:R-:W-:Y:S01]  /*6c60*/  FFMA R29, R49.reuse, R3, R29 ;  /* 0x00000003311d7223 */ /* 0x040fe2000000001d */
[C---:B------:R-:W-:Y:S01]  /*6c70*/  FFMA R30, R49.reuse, R4, R30 ;  /* 0x00000004311e7223 */ /* 0x040fe2000000001e */
[----:B------:R-:W-:Y:S01]  /*6c80*/  FFMA R35, R49, R5, R35 ;  /* 0x0000000531237223 */ /* 0x000fe20000000023 */
[----:B------:R-:W-:Y:S01]  /*6c90*/  F2FP.F16.F32.PACK_AB R24, R25, R24 ;  /* 0x000000181918723e */ /* 0x000fe200000000ff */
[----:B------:R1:W-:Y:S01]  /*6ca0*/  STS.128 [R61+0x20], R16 ;  /* 0x000020103d007388 */ /* 0x0003e20000000c00 */
[----:B------:R-:W-:Y:S02]  /*6cb0*/  F2FP.F16.F32.PACK_AB R25, R31, R26 ;  /* 0x0000001a1f19723e */ /* 0x000fe400000000ff */
[----:B------:R-:W-:Y:S02]  /*6cc0*/  F2FP.F16.F32.PACK_AB R26, R29, R28 ;  /* 0x0000001c1d1a723e */ /* 0x000fe400000000ff */
[----:B------:R-:W-:Y:S05]  /*6cd0*/  F2FP.F16.F32.PACK_AB R27, R35, R30 ;  /* 0x0000001e231b723e */ /* 0x000fea00000000ff */
[----:B------:R1:W-:Y:S01]  /*6ce0*/  STS.128 [R60+0x10], R24 ;  /* 0x000010183c007388 */ /* 0x0003e20000000c00 */
[----:B------:R-:W-:Y:S01]  /*6cf0*/  @!PT LDS RZ, [RZ] ;  /* 0x00000000fffff984 */ /* 0x000fe20000000800 */
[----:B------:R-:W-:Y:S01]  /*6d00*/  @!PT LDS RZ, [RZ] ;  /* 0x00000000fffff984 */ /* 0x000fe20000000800 */
[----:B------:R-:W-:Y:S01]  /*6d10*/  @!PT LDS RZ, [RZ] ;  /* 0x00000000fffff984 */ /* 0x000fe20000000800 */
[----:B------:R-:W-:Y:S01]  /*6d20*/  @!PT LDS RZ, [RZ] ;  /* 0x00000000fffff984 */ /* 0x000fe20000000800 */
[----:B------:R2:W-:Y:S07]  /*6d30*/  MEMBAR.ALL.CTA ;  /* 0x0000000000007992 */ /* 0x0005ee0000008000 */
[----:B--2---:R-:W2:Y:S02]  /*6d40*/  FENCE.VIEW.ASYNC.S ;  /* 0x00000000000073c6 */ /* 0x004ea40000000000 */
[----:B--2---:R-:W-:Y:S06]  /*6d50*/  BAR.SYNC.DEFER_BLOCKING 0x1, 0x80 ;  /* 0x0042000000007b1d */ /* 0x004fec0000010000 */
[----:B------:R-:W-:Y:S05]  /*6d60*/  @P0 BRA `(.L_x_113) ;  /* 0x00000000001c0947 */ /* 0x000fea0003800000 */
[----:B------:R-:W-:Y:S01]  /*6d70*/  R2UR UR4, R68 ;  /* 0x00000000440472ca */ /* 0x000fe200000e0000 */
[----:B------:R-:W-:Y:S01]  /*6d80*/  UIADD3 UR6, UP0, UPT, UR54, 0x680, URZ ;  /* 0x0000068036067890 */ /* 0x000fe2000ff1e0ff */
[----:B------:R-:W-:Y:S03]  /*6d90*/  UMOV UR43, UR36 ;  /* 0x00000024002b7c82 */ /* 0x000fe60008000000 */
[----:B------:R-:W-:Y:S08]  /*6da0*/  UIADD3.X UR7, UPT, UPT, URZ, UR55, URZ, UP0, !UPT ;  /* 0x00000037ff077290 */ /* 0x000ff000087fe4ff */
[----:B------:R-:W-:Y:S09]  /*6db0*/  UIADD3 UR40, UPT, UPT, UR48, 0x200, UR4 ;  /* 0x0000020030287890 */ /* 0x000ff2000fffe004 */
[----:B------:R2:W-:Y:S02]  /*6dc0*/  UTMASTG.3D [UR40], [UR6] ;  /* 0x00000028060073b5 */ /* 0x0005e40008010000 */
[----:B--2---:R0:W-:Y:S02]  /*6dd0*/  UTMACMDFLUSH ;  /* 0x00000000000079b7 */ /* 0x0041e40000000000 */
.L_x_113:
[----:B------:R-:W-:Y:S05]  /*6de0*/  BSYNC.RECONVERGENT B0 ;  /* 0x0000000000007941 */ /* 0x000fea0003800200 */
.L_x_112:
[----:B------:R-:W-:Y:S01]  /*6df0*/  UIADD3 UR40, UPT, UPT, UR56, 0x1, URZ ;  /* 0x0000000138287890 */ /* 0x000fe2000fffe0ff */
[----:B------:R-:W-:Y:S03]  /*6e00*/  BSSY.RECONVERGENT B0, `(.L_x_114) ;  /* 0x0000005000007945 */ /* 0x000fe60003800200 */
[----:B------:R-:W-:Y:S04]  /*6e10*/  UISETP.NE.AND UP0, UPT, UR40, 0x3, UPT ;  /* 0x000000032800788c */ /* 0x000fe8000bf05270 */
[----:B------:R-:W-:Y:S01]  /*6e20*/  USEL UR43, UR40, URZ, UP0 ;  /* 0x000000ff282b7287 */ /* 0x000fe20008000000 */
[----:B------:R-:W-:Y:S11]  /*6e30*/  @P0 BRA `(.L_x_115) ;  /* 0x0000000000040947 */ /* 0x000ff60003800000 */
[----:B------:R-:W-:Y:S04]  /*6e40*/  DEPBAR.LE SB0, 0x1 ;  /* 0x000080400000791a */ /* 0x000fe80000000000 */
.L_x_115:
[----:B------:R-:W-:Y:S05]  /*6e50*/  BSYNC.RECONVERGENT B0 ;  /* 0x0000000000007941 */ /* 0x000fea0003800200 */
.L_x_114:
[----:B------:R-:W-:Y:S01]  /*6e60*/  BAR.SYNC.DEFER_BLOCKING 0x1, 0x80 ;  /* 0x0042000000007b1d */ /* 0x000fe20000010000 */
[----:B------:R-:W-:Y:S01]  /*6e70*/  ISETP.NE.AND P1, PT, R109, RZ, PT ;  /* 0x000000ff6d00720c */ /* 0x000fe20003f25270 */
[----:B------:R-:W-:Y:S01]  /*6e80*/  UISETP.NE.AND UP0, UPT, UR50, URZ, UPT ;  /* 0x000000ff3200728c */ /* 0x000fe2000bf05270 */
[----:B------:R-:W-:Y:S11]  /*6e90*/  LEA R2, R69, UR48, 0x3 ;  /* 0x0000003045027c11 */ /* 0x000ff6000f8e18ff */
[----:B------:R-:W-:Y:S01]  /*6ea0*/  @P1 SHF.L.U32 R3, R71, 0x1f, RZ ;  /* 0x0000001f47031819 */ /* 0x000fe200000006ff */
[----:B------:R-:W-:Y:S06]  /*6eb0*/  BRA.U !UP0, `(.L_x_116) ;  /* 0x0000000108247547 */ /* 0x000fec000b800000 */
[----:B------:R-:W-:Y:S01]  /*6ec0*/  IMAD.U32 R4, RZ, RZ, UR49 ;  /* 0x00000031ff047e24 */ /* 0x000fe2000f8e00ff */
[----:B------:R-:W-:Y:S01]  /*6ed0*/  MOV R0, UR37 ;  /* 0x0000002500007c02 */ /* 0x000fe20008000f00 */
[----:B------:R-:W-:Y:S03]  /*6ee0*/  UIADD3 UR49, UPT, UPT, UR49, 0x1, URZ ;  /* 0x0000000131317890 */ /* 0x000fe6000fffe0ff */
[----:B------:R-:W-:Y:S01]  /*6ef0*/  @P1 LEA R4, R4, UR48, 0x3 ;  /* 0x0000003004041c11 */ /* 0x000fe2000f8e18ff */
[----:B------:R-:W-:Y:S04]  /*6f00*/  UISETP.NE.AND UP0, UPT, UR49, 0x3, UPT ;  /* 0x000000033100788c */ /* 0x000fe8000bf05270 */
[----:B------:R-:W-:Y:S01]  /*6f10*/  @P1 VIADD R4, R4, 0x58 ;  /* 0x0000005804041836 */ /* 0x000fe20000000000 */
[----:B------:R-:W-:Y:S04]  /*6f20*/  USEL UR49, UR49, URZ, UP0 ;  /* 0x000000ff31317287 */ /* 0x000fe80008000000 */
[----:B------:R-:W-:Y:S04]  /*6f30*/  @P1 PRMT R0, R0, 0x654, R4 ;  /* 0x0000065400001816 */ /* 0x000fe80000000004 */
[----:B------:R2:W-:Y:S04]  /*6f40*/  @P1 SYNCS.ARRIVE.TRANS64.RED.A1T0 RZ, [R0+URZ], RZ ;  /* 0x000000ff00ff19a7 */ /* 0x0005e800081004ff */
.L_x_116:
[----:B------:R-:W4:Y:S01]  /*6f50*/  @P1 SYNCS.PHASECHK.TRANS64.TRYWAIT P0, [R2+URZ+0x40], R3 ;  /* 0x00004003020015a7 */ /* 0x000f2200080011ff */
[----:B------:R-:W-:Y:S01]  /*6f60*/  BSSY B1, `(.L_x_117) ;  /* 0x0000015000017945 */ /* 0x000fe20003800000 */
[----:B----4-:R-:W-:Y:S03]  /*6f70*/  @P1 SEL R70, RZ, 0x1, !P0 ;  /* 0x00000001ff461807 */ /* 0x010fe60004000000 */
[----:B------:R-:W-:Y:S05]  /*6f80*/  @!P1 BRA `(.L_x_118) ;  /* 0x0000000000489947 */ /* 0x000fea0003800000 */
[----:B------:R-:W-:Y:S01]  /*6f90*/  ISETP.NE.AND P1, PT, R76, RZ, PT ;  /* 0x000000ff4c00720c */ /* 0x000fe20003f25270 */
[----:B------:R-:W-:Y:S01]  /*6fa0*/  BSSY B0, `(.L_x_119) ;  /* 0x000000a000007945 */ /* 0x000fe20003800000 */
[----:B------:R-:W-:Y:S11]  /*6fb0*/  ISETP.NE.AND P0, PT, R70, RZ, PT ;  /* 0x000000ff4600720c */ /* 0x000ff60003f05270 */
[----:B------:R-:W-:Y:S04]  /*6fc0*/  @P1 IMAD R69, R69, 0x2000, R103 ;  /* 0x0000200045451824 */ /* 0x000fe800078e0267 */
[----:B------:R-:W-:Y:S01]  /*6fd0*/  @P1 IMAD.IADD R4, R111, 0x1, R69 ;  /* 0x000000016f041824 */ /* 0x000fe200078e0245 */
[----:B------:R-:W-:Y:S03]  /*6fe0*/  @P1 IADD3 R3, PT, PT, R110, R69, RZ ;  /* 0x000000456e031210 */ /* 0x000fe60007ffe0ff */
[----:B--2---:R-:W-:Y:S01]  /*6ff0*/  @P1 IMAD.IADD R0, R102, 0x1, R4 ;  /* 0x0000000166001824 */ /* 0x004fe200078e0204 */
[----:B------:R-:W-:Y:S06]  /*7000*/  @P0 BRA `(.L_x_120) ;  /* 0x00000000000c0947 */ /* 0x000fec0003800000 */
[----:B------:R-:W-:Y:S04]  /*7010*/  SHF.L.U32 R71, R71, 0x1f, RZ ;  /* 0x0000001f47477819 */ /* 0x000fe800000006ff */
[----:B------:R-:W2:Y:S02]  /*7020*/  SYNCS.PHASECHK.TRANS64.TRYWAIT P0, [R2+URZ+0x40], R71 ;  /* 0x00004047020075a7 */ /* 0x000ea400080011ff */
[----:B--2---:R-:W-:Y:S05]  /*7030*/  @!P0 BRA `(.L_x_121) ;  /* 0x0000001800748947 */ /* 0x004fea0003800000 */
.L_x_120:
[----:B------:R-:W-:Y:S05]  /*7040*/  BSYNC B0 ;  /* 0x0000000000007941 */ /* 0x000fea0003800000 */
.L_x_119:
[----:B------:R-:W-:Y:S11]  /*7050*/  ISETP.NE.AND P0, PT, R76, RZ, PT ;  /* 0x000000ff4c00720c */ /* 0x000ff60003f05270 */
[----:B------:R-:W-:Y:S02]  /*7060*/  @!UPT UIADD3 URZ, UPT, UPT, URZ, URZ, URZ ;  /* 0x000000fffffff290 */ /* 0x000fe4000fffe0ff */
[----:B------:R4:W1:Y:S04]  /*7070*/  @P0 LDS.128 R56, [R69] ;  /* 0x0000000045380984 */ /* 0x0008680000000c00 */
[----:B------:R4:W1:Y:S04]  /*7080*/  @P0 LDS.128 R72, [R3+0x20] ;  /* 0x0000200003480984 */ /* 0x0008680000000c00 */
[----:B------:R4:W1:Y:S04]  /*7090*/  @P0 LDS.128 R64, [R4+0x10] ;  /* 0x0000100004400984 */ /* 0x0008680000000c00 */
[----:B------:R4:W1:Y:S02]  /*70a0*/  @P0 LDS.128 R80, [R0+0x10] ;  /* 0x0000100000500984 */ /* 0x0008640000000c00 */
.L_x_118:
[----:B------:R-:W-:Y:S05]  /*70b0*/  BSYNC B1 ;  /* 0x0000000000017941 */ /* 0x000fea0003800000 */
.L_x_117:
[----:B--2-4-:R-:W-:Y:S05]  /*70c0*/  VIADD R0, R48, 0x20 ;  /* 0x0000002030007836 */ /* 0x014fea0000000000 */
[----:B------:R-:W-:Y:S04]  /*70d0*/  SHF.R.U32.HI R0, RZ, 0x15, R0 ;  /* 0x00000015ff007819 */ /* 0x000fe80000011600 */
[----:B------:R-:W-:Y:S11]  /*70e0*/  LOP3.LUT P0, RZ, R0, 0x3, R96, 0x48, !PT ;  /* 0x0000000300ff7812 */ /* 0x000ff60007804860 */
[----:B------:R-:W-:Y:S02]  /*70f0*/  @!UPT UIADD3 URZ, UPT, UPT, URZ, URZ, URZ ;  /* 0x000000fffffff290 */ /* 0x000fe4000fffe0ff */
[----:B------:R-:W-:Y:S05]  /*7100*/  @!P0 BRA `(.L_x_122) ;  /* 0x0000000000408947 */ /* 0x000fea0003800000 */
[----:B------:R-:W2:Y:S01]  /*7110*/  LDCU.64 UR8, c[0x4][0x70] ;  /* 0x01000e00ff0877ac */ /* 0x000ea20008000a00 */
[----:B------:R-:W-:Y:S01]  /*7120*/  MOV R3, 0x0 ;  /* 0x0000000000037802 */ /* 0x000fe20000000f00 */
[----:B------:R-:W-:Y:S02]  /*7130*/  HFMA2 R12, -RZ, RZ, 0, 5.9604644775390625e-08 ;  /* 0x00000001ff0c7431 */ /* 0x000fe400000001ff */
[----:B-1----:R-:W-:Y:S02]  /*7140*/  IMAD.MOV.U32 R8, RZ, RZ, 0x192 ;  /* 0x00000192ff087424 */ /* 0x002fe400078e00ff */
[----:B------:R-:W-:Y:S01]  /*7150*/  IMAD.MOV.U32 R13, RZ, RZ, RZ ;  /* 0x000000ffff0d7224 */ /* 0x000fe200078e00ff */
[----:B------:R-:W1:Y:S01]  /*7160*/  LDCU.64 UR6, c[0x4][0x78] ;  /* 0x01000f00ff0677ac */ /* 0x000e620008000a00 */
[----:B------:R-:W4:Y:S01]  /*7170*/  LDC.64 R2, c[0x4][R3] ;  /* 0x0100000003027b82 */ /* 0x000f220000000a00 */
[----:B------:R-:W5:Y:S01]  /*7180*/  LDCU.64 UR4, c[0x4][0x10] ;  /* 0x01000200ff0477ac */ /* 0x000f620008000a00 */
[----:B--2---:R-:W-:Y:S01]  /*7190*/  MOV R5, UR9 ;  /* 0x0000000900057c02 */ /* 0x004fe20008000f00 */
[----:B------:R-:W-:Y:S01]  /*71a0*/  IMAD.U32 R4, RZ, RZ, UR8 ;  /* 0x00000008ff047e24 */ /* 0x000fe2000f8e00ff */
[----:B-1----:R-:W-:Y:S01]  /*71b0*/  MOV R7, UR7 ;  /* 0x0000000700077c02 */ /* 0x002fe20008000f00 */
[----:B------:R-:W-:Y:S01]  /*71c0*/  IMAD.U32 R6, RZ, RZ, UR6 ;  /* 0x00000006ff067e24 */ /* 0x000fe2000f8e00ff */
[----:B-----5:R-:W-:Y:S01]  /*71d0*/  MOV R11, UR5 ;  /* 0x00000005000b7c02 */ /* 0x020fe20008000f00 */
[----:B------:R-:W-:Y:S02]  /*71e0*/  IMAD.U32 R10, RZ, RZ, UR4 ;  /* 0x00000004ff0a7e24 */ /* 0x000fe4000f8e00ff */
[----:B------:R-:W-:Y:S07]  /*71f0*/  LEPC R20, `(.L_x_122) ;  /* 0x000000001014794e */ /* 0x000fee0000000000 */
[----:B---34-:R-:W-:Y:S05]  /*7200*/  CALL.ABS.NOINC R2 ;  /* 0x0000000002007343 */ /* 0x018fea0003c00000 */
.L_x_122:
[----:B------:R-:W-:Y:S01]  /*7210*/  ISETP.NE.AND P0, PT, R104, RZ, PT ;  /* 0x000000ff6800720c */ /* 0x000fe20003f05270 */
[----:B------:R-:W-:Y:S05]  /*7220*/  WARPSYNC.ALL ;  /* 0x0000000000007948 */ /* 0x000fea0003800000 */
[----:B------:R-:W-:Y:S01]  /*7230*/  R2UR UR4, R48 ;  /* 0x00000000300472ca */ /* 0x000fe200000e0000 */
[----:B------:R-:W-:Y:S01]  /*7240*/  USHF.L.U32 UR8, UR43, 0xd, URZ ;  /* 0x0000000d2b087899 */ /* 0x000fe200080006ff */
[--C-:B-1----:R-:W-:Y:S01]  /*7250*/  HADD2.F32 R48, -RZ, R56.reuse.H0_H0 ;  /* 0x20000038ff307230 */ /* 0x102fe20000004100 */
[----:B------:R-:W-:Y:S01]  /*7260*/  IADD3 R106, PT, PT, R106, 0xc0, RZ ;  /* 0x000000c06a6a7810 */ /* 0x000fe20007ffe0ff */
[----:B------:R-:W-:Y:S01]  /*7270*/  HADD2.F32 R50, -RZ, R56.H1_H1 ;  /* 0x30000038ff327230 */ /* 0x000fe20000004100 */
[----:B------:R-:W-:Y:S01]  /*7280*/  BSSY.RECONVERGENT B0, `(.L_x_123) ;  /* 0x000008b000007945 */ /* 0x000fe20003800200 */
[--C-:B------:R-:W-:Y:S01]  /*7290*/  HADD2.F32 R51, -RZ, R57.reuse.H0_H0 ;  /* 0x20000039ff337230 */ /* 0x100fe20000004100 */
[----:B------:R-:W-:Y:S01]  /*72a0*/  IADD3 R0, PT, PT, R103, UR8, RZ ;  /* 0x0000000867007c10 */ /* 0x000fe2000fffe0ff */
[----:B------:R-:W-:Y:S01]  /*72b0*/  HADD2.F32 R52, -RZ, R57.H1_H1 ;  /* 0x30000039ff347230 */ /* 0x000fe20000004100 */
[----:B------:R-:W-:Y:S01]  /*72c0*/  LOP3.LUT R106, R106, 0xfefffff8, RZ, 0xc0, !PT ;  /* 0xfefffff86a6a7812 */ /* 0x000fe200078ec0ff */
[--C-:B------:R-:W-:Y:S01]  /*72d0*/  HADD2.F32 R53, -RZ, R58.reuse.H0_H0 ;  /* 0x2000003aff357230 */ /* 0x100fe20000004100 */
[-C--:B------:R-:W-:Y:S01]  /*72e0*/  IADD3 R111, PT, PT, R111, R0.reuse, RZ ;  /* 0x000000006f6f7210 */ /* 0x080fe20007ffe0ff */
[----:B------:R-:W-:Y:S01]  /*72f0*/  HADD2.F32 R54, -RZ, R58.H1_H1 ;  /* 0x3000003aff367230 */ /* 0x000fe20000004100 */
[----:B------:R-:W1:Y:S01]  /*7300*/  LDTM.x32 R4, tmem[UR4+0x20] ;  /* 0x00002004000479ee */ /* 0x000e6200082c0000 */
[----:B------:R-:W-:Y:S01]  /*7310*/  NOP ;  /* 0x0000000000007918 */ /* 0x000fe20000000000 */
[----:B-1----:R1:W-:Y:S01]  /*7320*/  SYNCS.ARRIVE.TRANS64.RED.A1T0 RZ, [R106+URZ], RZ ;  /* 0x000000ff6aff79a7 */ /* 0x0023e200081004ff */
[----:B------:R-:W-:Y:S01]  /*7330*/  IADD3 R110, PT, PT, R110, R0, RZ ;  /* 0x000000006e6e7210 */ /* 0x000fe20007ffe0ff */
[--C-:B------:R-:W-:Y:S02]  /*7340*/  HADD2.F32 R55, -RZ, R59.reuse.H0_H0 ;  /* 0x2000003bff377230 */ /* 0x100fe40000004100 */
[----:B------:R-:W-:Y:S02]  /*7350*/  HADD2.F32 R56, -RZ, R59.H1_H1 ;  /* 0x3000003bff387230 */ /* 0x000fe40000004100 */
[--C-:B------:R-:W-:Y:S02]  /*7360*/  HADD2.F32 R57, -RZ, R64.reuse.H0_H0 ;  /* 0x20000040ff397230 */ /* 0x100fe40000004100 */
[----:B------:R-:W-:Y:S02]  /*7370*/  HADD2.F32 R58, -RZ, R64.H1_H1 ;  /* 0x30000040ff3a7230 */ /* 0x000fe40000004100 */
[--C-:B------:R-:W-:Y:S02]  /*7380*/  HADD2.F32 R59, -RZ, R65.reuse.H0_H0 ;  /* 0x20000041ff3b7230 */ /* 0x100fe40000004100 */
[----:B---3--:R-:W-:Y:S02]  /*7390*/  HADD2.F32 R60, -RZ, R65.H1_H1 ;  /* 0x30000041ff3c7230 */ /* 0x008fe40000004100 */
[--C-:B------:R-:W-:Y:S02]  /*73a0*/  HADD2.F32 R61, -RZ, R66.reuse.H0_H0 ;  /* 0x20000042ff3d7230 */ /* 0x100fe40000004100 */
[----:B------:R-:W-:Y:S02]  /*73b0*/  HADD2.F32 R62, -RZ, R66.H1_H1 ;  /* 0x30000042ff3e7230 */ /* 0x000fe40000004100 */
[--C-:B------:R-:W-:Y:S02]  /*73c0*/  HADD2.F32 R63, -RZ, R67.reuse.H0_H0 ;  /* 0x20000043ff3f7230 */ /* 0x100fe40000004100 */
[----:B------:R-:W-:Y:S02]  /*73d0*/  HADD2.F32 R64, -RZ, R67.H1_H1 ;  /* 0x30000043ff407230 */ /* 0x000fe40000004100 */
[C---:B------:R-:W-:Y:S01]  /*73e0*/  FMUL R4, R47.reuse, R4 ;  /* 0x000000042f047220 */ /* 0x040fe20000400000 */
[C---:B------:R-:W-:Y:S01]  /*73f0*/  FMUL R5, R47.reuse, R5 ;  /* 0x000000052f057220 */ /* 0x040fe20000400000 */
[C---:B------:R-:W-:Y:S01]  /*7400*/  FMUL R6, R47.reuse, R6 ;  /* 0x000000062f067220 */ /* 0x040fe20000400000 */
[----:B------:R-:W-:Y:S01]  /*7410*/  FMUL R7, R47, R7 ;  /* 0x000000072f077220 */ /* 0x000fe20000400000 */
[C---:B------:R-:W-:Y:S01]  /*7420*/  FFMA R4, R49.reuse, R48, R4 ;  /* 0x0000003031047223 */ /* 0x040fe20000000004 */
[C---:B------:R-:W-:Y:S01]  /*7430*/  FFMA R5, R49.reuse, R50, R5 ;  /* 0x0000003231057223 */ /* 0x040fe20000000005 */
[C---:B------:R-:W-:Y:S01]  /*7440*/  FFMA R6, R49.reuse, R51, R6 ;  /* 0x0000003331067223 */ /* 0x040fe20000000006 */
[----:B------:R-:W-:Y:S01]  /*7450*/  FFMA R7, R49, R52, R7 ;  /* 0x0000003431077223 */ /* 0x000fe20000000007 */
[C---:B------:R-:W-:Y:S01]  /*7460*/  FMUL R8, R47.reuse, R8 ;  /* 0x000000082f087220 */ /* 0x040fe20000400000 */
[----:B------:R-:W-:Y:S01]  /*7470*/  FMUL R9, R47, R9 ;  /* 0x000000092f097220 */ /* 0x000fe20000400000 */
[----:B------:R-:W-:Y:S01]  /*7480*/  F2FP.F16.F32.PACK_AB R4, R5, R4 ;  /* 0x000000040504723e */ /* 0x000fe200000000ff */
[----:B------:R-:W-:Y:S01]  /*7490*/  FMUL R10, R47, R10 ;  /* 0x0000000a2f0a7220 */ /* 0x000fe20000400000 */
[----:B------:R-:W-:Y:S01]  /*74a0*/  F2FP.F16.F32.PACK_AB R5, R7, R6 ;  /* 0x000000060705723e */ /* 0x000fe200000000ff */
[C---:B------:R-:W-:Y:S01]  /*74b0*/  FFMA R8, R49.reuse, R53, R8 ;  /* 0x0000003531087223 */ /* 0x040fe20000000008 */
[C---:B------:R-:W-:Y:S01]  /*74c0*/  FFMA R9, R49.reuse, R54, R9 ;  /* 0x0000003631097223 */ /* 0x040fe20000000009 */
[----:B------:R-:W-:Y:S01]  /*74d0*/  FFMA R10, R49, R55, R10 ;  /* 0x00000037310a7223 */ /* 0x000fe2000000000a */
[C---:B------:R-:W-:Y:S01]  /*74e0*/  FMUL R11, R47.reuse, R11 ;  /* 0x0000000b2f0b7220 */ /* 0x040fe20000400000 */
[C---:B------:R-:W-:Y:S01]  /*74f0*/  FMUL R0, R47.reuse, R12 ;  /* 0x0000000c2f007220 */ /* 0x040fe20000400000 */
[----:B------:R-:W-:Y:S01]  /*7500*/  FMUL R2, R47, R13 ;  /* 0x0000000d2f027220 */ /* 0x000fe20000400000 */
[----:B------:R-:W-:Y:S01]  /*7510*/  F2FP.F16.F32.PACK_AB R6, R9, R8 ;  /* 0x000000080906723e */ /* 0x000fe200000000ff */
[C---:B------:R-:W-:Y:S01]  /*7520*/  FFMA R11, R49.reuse, R56, R11 ;  /* 0x00000038310b7223 */ /* 0x040fe2000000000b */
[C---:B------:R-:W-:Y:S01]  /*7530*/  FFMA R0, R49.reuse, R57, R0 ;  /* 0x0000003931007223 */ /* 0x040fe20000000000 */
[----:B------:R-:W-:Y:S01]  /*7540*/  FFMA R2, R49, R58, R2 ;  /* 0x0000003a31027223 */ /* 0x000fe20000000002 */
[C---:B------:R-:W-:Y:S01]  /*7550*/  FMUL R3, R47.reuse, R14 ;  /* 0x0000000e2f037220 */ /* 0x040fe20000400000 */
[C---:B------:R-:W-:Y:S01]  /*7560*/  FMUL R15, R47.reuse, R15 ;  /* 0x0000000f2f0f7220 */ /* 0x040fe20000400000 */
[C---:B------:R-:W-:Y:S01]  /*7570*/  FMUL R12, R47.reuse, R16 ;  /* 0x000000102f0c7220 */ /* 0x040fe20000400000 */
[----:B------:R-:W-:Y:S01]  /*7580*/  FMUL R13, R47, R17 ;  /* 0x000000112f0d7220 */ /* 0x000fe20000400000 */
[----:B------:R-:W-:Y:S01]  /*7590*/  FFMA R3, R49, R59, R3 ;  /* 0x0000003b31037223 */ /* 0x000fe20000000003 */
[----:B------:R-:W-:Y:S01]  /*75a0*/  FMUL R14, R47, R18 ;  /* 0x000000122f0e7220 */ /* 0x000fe20000400000 */
[----:B------:R-:W-:Y:S01]  /*75b0*/  FFMA R15, R49, R60, R15 ;  /* 0x0000003c310f7223 */ /* 0x000fe2000000000f */
[--C-:B------:R-:W-:Y:S02]  /*75c0*/  HADD2.F32 R65, -RZ, R72.reuse.H0_H0 ;  /* 0x20000048ff417230 */ /* 0x100fe40000004100 */
[----:B------:R-:W-:Y:S01]  /*75d0*/  FMUL R19, R47, R19 ;  /* 0x000000132f137220 */ /* 0x000fe20000400000 */
[----:B------:R-:W-:Y:S01]  /*75e0*/  F2FP.F16.F32.PACK_AB R7, R11, R10 ;  /* 0x0000000a0b07723e */ /* 0x000fe200000000ff */
[----:B------:R-:W-:Y:S01]  /*75f0*/  FFMA R12, R49, R61, R12 ;  /* 0x0000003d310c7223 */ /* 0x000fe2000000000c */
[----:B------:R-:W-:Y:S02]  /*7600*/  HADD2.F32 R66, -RZ, R72.H1_H1 ;  /* 0x30000048ff427230 */ /* 0x000fe40000004100 */
[----:B------:R-:W-:Y:S01]  /*7610*/  FMUL R16, R47, R20 ;  /* 0x000000142f107220 */ /* 0x000fe20000400000 */
[----:B------:R-:W-:Y:S01]  /*7620*/  FFMA R13, R49, R62, R13 ;  /* 0x0000003e310d7223 */ /* 0x000fe2000000000d */
[----:B------:R1:W-:Y:S01]  /*7630*/  STS.128 [R103+UR8], R4 ;  /* 0x0000000467007988 */ /* 0x0003e20008000c08 */
[--C-:B------:R-:W-:Y:S02]  /*7640*/  HADD2.F32 R67, -RZ, R73.reuse.H0_H0 ;  /* 0x20000049ff437230 */ /* 0x100fe40000004100 */
[----:B------:R-:W-:Y:S01]  /*7650*/  FMUL R17, R47, R21 ;  /* 0x000000152f117220 */ /* 0x000fe20000400000 */
[----:B------:R-:W-:Y:S01]  /*7660*/  FFMA R14, R49, R63, R14 ;  /* 0x0000003f310e7223 */ /* 0x000fe2000000000e */
[----:B------:R-:W-:Y:S02]  /*7670*/  HADD2.F32 R68, -RZ, R73.H1_H1 ;  /* 0x30000049ff447230 */ /* 0x000fe40000004100 */
[----:B------:R-:W-:Y:S01]  /*7680*/  FMUL R18, R47, R22 ;  /* 0x000000162f127220 */ /* 0x000fe20000400000 */
[----:B------:R-:W-:Y:S01]  /*7690*/  FFMA R19, R49, R64, R19 ;  /* 0x0000004031137223 */ /* 0x000fe20000000013 */
        /* <DEDUP_REMOVED lines=14> */
[----:B------:R-:W-:Y:S01]  /*7780*/  F2FP.F16.F32.PACK_AB R8, R2, R0 ;  /* 0x000000000208723e */ /* 0x000fe200000000ff */
[----:B------:R-:W-:Y:S01]  /*7790*/  FFMA R20, R49, R69, R20 ;  /* 0x0000004531147223 */ /* 0x000fe20000000014 */
[----:B------:R-:W-:Y:S01]  /*77a0*/  F2FP.F16.F32.PACK_AB R9, R15, R3 ;  /* 0x000000030f09723e */ /* 0x000fe200000000ff */
[----:B------:R-:W-:Y:S01]  /*77b0*/  HADD2.F32 R74, -RZ, R80.H1_H1 ;  /* 0x30000050ff4a7230 */ /* 0x000fe20000004100 */
[----:B------:R-:W-:Y:S01]  /*77c0*/  F2FP.F16.F32.PACK_AB R10, R13, R12 ;  /* 0x0000000c0d0a723e */ /* 0x000fe200000000ff */
[----:B------:R-:W-:Y:S01]  /*77d0*/  FMUL R24, R47, R28 ;  /* 0x0000001c2f187220 */ /* 0x000fe20000400000 */
[----:B------:R-:W-:Y:S01]  /*77e0*/  F2FP.F16.F32.PACK_AB R11, R19, R14 ;  /* 0x0000000e130b723e */ /* 0x000fe200000000ff */
[----:B------:R-:W-:Y:S01]  /*77f0*/  FFMA R21, R49, R70, R21 ;  /* 0x0000004631157223 */ /* 0x000fe20000000015 */
[--C-:B------:R-:W-:Y:S02]  /*7800*/  HADD2.F32 R75, -RZ, R81.reuse.H0_H0 ;  /* 0x20000051ff4b7230 */ /* 0x100fe40000004100 */
[----:B------:R-:W-:Y:S01]  /*7810*/  FMUL R25, R47, R29 ;  /* 0x0000001d2f197220 */ /* 0x000fe20000400000 */
[----:B------:R-:W-:Y:S01]  /*7820*/  FFMA R22, R49, R71, R22 ;  /* 0x0000004731167223 */ /* 0x000fe20000000016 */
[----:B------:R1:W-:Y:S01]  /*7830*/  STS.128 [R111+0x10], R8 ;  /* 0x000010086f007388 */ /* 0x0003e20000000c00 */
        /* <DEDUP_REMOVED lines=28> */
[----:B------:R-:W-:Y:S02]  /*7a00*/  F2FP.F16.F32.PACK_AB R27, R35, R30 ;  /* 0x0000001e231b723e */ /* 0x000fe400000000ff */
[----:B------:R-:W-:Y:S05]  /*7a10*/  IADD3 R0, PT, PT, R102, R111, RZ ;  /* 0x0000006f66007210 */ /* 0x000fea0007ffe0ff */
        /* <DEDUP_REMOVED lines=9> */
[----:B------:R-:W-:Y:S02]  /*7ab0*/  UIADD3 UR10, UP0, UPT, UR54, 0x680, URZ ;  /* 0x00000680360a7890 */ /* 0x000fe4000ff1e0ff */
[----:B------:R-:W-:Y:S02]  /*7ac0*/  UIADD3 UR5, UPT, UPT, UR41, 0x20, URZ ;  /* 0x0000002029057890 */ /* 0x000fe4000fffe0ff */
[----:B------:R-:W-:Y:S02]  /*7ad0*/  UIADD3 UR4, UPT, UPT, UR48, 0x200, UR8 ;  /* 0x0000020030047890 */ /* 0x000fe4000fffe008 */
[----:B------:R-:W-:Y:S01]  /*7ae0*/  UIADD3.X UR11, UPT, UPT, URZ, UR55, URZ, UP0, !UPT ;  /* 0x00000037ff0b7290 */ /* 0x000fe200087fe4ff */
[----:B------:R-:W-:Y:S01]  /*7af0*/  UMOV UR6, UR42 ;  /* 0x0000002a00067c82 */ /* 0x000fe20008000000 */
[----:B------:R-:W-:Y:S07]  /*7b00*/  UMOV UR7, UR36 ;  /* 0x0000002400077c82 */ /* 0x000fee0008000000 */
[----:B------:R2:W-:Y:S02]  /*7b10*/  UTMASTG.3D [UR4], [UR10] ;  /* 0x000000040a0073b5 */ /* 0x0005e40008010000 */
[----:B--2---:R0:W-:Y:S02]  /*7b20*/  UTMACMDFLUSH ;  /* 0x00000000000079b7 */ /* 0x0041e40000000000 */
.L_x_124:
[----:B------:R-:W-:Y:S05]  /*7b30*/  BSYNC.RECONVERGENT B0 ;  /* 0x0000000000007941 */ /* 0x000fea0003800200 */
.L_x_123:
[----:B------:R-:W-:Y:S01]  /*7b40*/  UIADD3 UR43, UPT, UPT, UR43, 0x1, URZ ;  /* 0x000000012b2b7890 */ /* 0x000fe2000fffe0ff */
[----:B------:R-:W-:Y:S03]  /*7b50*/  BSSY.RECONVERGENT B0, `(.L_x_125) ;  /* 0x0000008000007945 */ /* 0x000fe60003800200 */
[----:B------:R-:W-:Y:S04]  /*7b60*/  UISETP.NE.AND UP0, UPT, UR43, 0x3, UPT ;  /* 0x000000032b00788c */ /* 0x000fe8000bf05270 */
[----:B------:R-:W-:Y:S02]  /*7b70*/  UISETP.EQ.XOR UP1, UPT, UR40, 0x3, !UP0 ;  /* 0x000000032800788c */ /* 0x000fe4000c722a70 */
[----:B------:R-:W-:Y:S02]  /*7b80*/  USEL UR56, UR43, URZ, UP0 ;  /* 0x000000ff2b387287 */ /* 0x000fe40008000000 */
[----:B------:R-:W-:Y:S04]  /*7b90*/  USEL UR4, URZ, 0x1, !UP1 ;  /* 0x00000001ff047887 */ /* 0x000fe8000c800000 */
[----:B------:R-:W-:Y:S01]  /*7ba0*/  ULOP3.LUT UR51, UR51, UR4, URZ, 0x3c, !UPT ;  /* 0x0000000433337292 */ /* 0x000fe2000f8e3cff */
[----:B------:R-:W-:Y:S11]  /*7bb0*/  @P0 BRA `(.L_x_126) ;  /* 0x0000000000040947 */ /* 0x000ff60003800000 */
[----:B------:R-:W-:Y:S04]  /*7bc0*/  DEPBAR.LE SB0, 0x1 ;  /* 0x000080400000791a */ /* 0x000fe80000000000 */
.L_x_126:
[----:B------:R-:W-:Y:S05]  /*7bd0*/  BSYNC.RECONVERGENT B0 ;  /* 0x0000000000007941 */ /* 0x000fea0003800200 */
.L_x_125:
[----:B------:R-:W-:Y:S01]  /*7be0*/  BAR.SYNC.DEFER_BLOCKING 0x1, 0x80 ;  /* 0x0042000000007b1d */ /* 0x000fe20000010000 */
[----:B------:R-:W-:Y:S01]  /*7bf0*/  UISETP.NE.AND UP0, UPT, UR50, -0x2, UPT ;  /* 0xfffffffe3200788c */ /* 0x000fe2000bf05270 */
[----:B------:R-:W-:Y:S08]  /*7c00*/  IADD3 R45, PT, PT, R45, 0x1, RZ ;  /* 0x000000012d2d7810 */ /* 0x000ff00007ffe0ff */
[----:B------:R-:W-:Y:S05]  /*7c10*/  BRA.U !UP0, `(.L_x_127) ;  /* 0x0000000108287547 */ /* 0x000fea000b800000 */
[----:B------:R-:W-:Y:S01]  /*7c20*/  ISETP.NE.AND P0, PT, R109, RZ, PT ;  /* 0x000000ff6d00720c */ /* 0x000fe20003f05270 */
[----:B------:R-:W-:Y:S01]  /*7c30*/  IMAD.U32 R2, RZ, RZ, UR49 ;  /* 0x00000031ff027e24 */ /* 0x000fe2000f8e00ff */
[----:B------:R-:W-:Y:S01]  /*7c40*/  UIADD3 UR49, UPT, UPT, UR49, 0x1, URZ ;  /* 0x0000000131317890 */ /* 0x000fe2000fffe0ff */
[----:B-1----:R-:W-:Y:S03]  /*7c50*/  IMAD.U32 R0, RZ, RZ, UR37 ;  /* 0x00000025ff007e24 */ /* 0x002fe6000f8e00ff */
[----:B------:R-:W-:Y:S04]  /*7c60*/  UISETP.NE.AND UP0, UPT, UR49, 0x3, UPT ;  /* 0x000000033100788c */ /* 0x000fe8000bf05270 */
[----:B------:R-:W-:Y:S03]  /*7c70*/  USEL UR49, UR49, URZ, UP0 ;  /* 0x000000ff31317287 */ /* 0x000fe60008000000 */
[----:B------:R-:W-:Y:S05]  /*7c80*/  @P0 LEA R2, R2, UR48, 0x3 ;  /* 0x0000003002020c11 */ /* 0x000fea000f8e18ff */
[----:B------:R-:W-:Y:S05]  /*7c90*/  @P0 VIADD R2, R2, 0x58 ;  /* 0x0000005802020836 */ /* 0x000fea0000000000 */
[----:B------:R-:W-:Y:S04]  /*7ca0*/  @P0 PRMT R0, R0, 0x654, R2 ;  /* 0x0000065400000816 */ /* 0x000fe80000000002 */
[----:B------:R2:W-:Y:S03]  /*7cb0*/  @P0 SYNCS.ARRIVE.TRANS64.RED.A1T0 RZ, [R0+URZ], RZ ;  /* 0x000000ff00ff09a7 */ /* 0x0005e600081004ff */
.L_x_127:
[----:B------:R-:W-:Y:S01]  /*7cc0*/  ISETP.NE.AND P2, PT, R105, RZ, PT ;  /* 0x000000ff6900720c */ /* 0x000fe20003f45270 */
[----:B------:R-:W-:Y:S01]  /*7cd0*/  UIADD3 UR50, UPT, UPT, UR50, 0x2, URZ ;  /* 0x0000000232327890 */ /* 0x000fe2000fffe0ff */
[----:B------:R-:W-:Y:S01]  /*7ce0*/  ISETP.NE.AND P0, PT, R108, 0x2, PT ;  /* 0x000000026c00780c */ /* 0x000fe20003f05270 */
[----:B------:R-:W-:Y:S01]  /*7cf0*/  IMAD.IADD R15, R43, 0x1, R90 ;  /* 0x000000012b0f7824 */ /* 0x000fe200078e025a */
[----:B------:R-:W-:Y:S01]  /*7d00*/  ISETP.NE.AND P1, PT, R45, 0x4, PT ;  /* 0x000000042d00780c */ /* 0x000fe20003f25270 */
[----:B------:R-:W-:Y:S01]  /*7d10*/  IMAD.IADD R14, R44, 0x1, R91 ;  /* 0x000000012c0e7824 */ /* 0x000fe200078e025b */
[----:B------:R-:W-:Y:S02]  /*7d20*/  SEL R2, RZ, 0x1, P0 ;  /* 0x00000001ff027807 */ /* 0x000fe40000000000 */
[----:B-12---:R-:W-:Y:S02]  /*7d30*/  SEL R0, RZ, 0x1, P1 ;  /* 0x00000001ff007807 */ /* 0x006fe40000800000 */
[----:B------:R-:W-:Y:S02]  /*7d40*/  LOP3.LUT R100, R100, R2, RZ, 0x3c, !PT ;  /* 0x0000000264647212 */ /* 0x000fe400078e3cff */
[----:B------:R-:W-:Y:S02]  /*7d50*/  LOP3.LUT R101, R101, R0, RZ, 0x3c, !PT ;  /* 0x0000000065657212 */ /* 0x000fe400078e3cff */
[----:B------:R-:W-:Y:S02]  /*7d60*/  @P2 R2UR UR36, R99 ;  /* 0x00000000632422ca */ /* 0x000fe400000e0000 */
[----:B------:R-:W-:Y:S02]  /*7d70*/  SEL R108, R108, RZ, P0 ;  /* 0x000000ff6c6c7207 */ /* 0x000fe40000000000 */
[----:B------:R-:W-:Y:S01]  /*7d80*/  SEL R45, R45, RZ, P1 ;  /* 0x000000ff2d2d7207 */ /* 0x000fe20000800000 */
[----:B------:R-:W-:Y:S10]  /*7d90*/  @P2 BRA `(.L_x_128) ;  /* 0xffffffd800082947 */ /* 0x000ff4000383ffff */
[----:B------:R-:W-:-:S09]  /*7da0*/  UISETP.NE.AND UP0, UPT, UR53, URZ, UPT ;  /* 0x000000ff3500728c */ /* 0x000fd2000bf05270 */
[----:B------:R-:W-:Y:S05]  /*7db0*/  BRA.U !UP0, `(.L_x_129) ;  /* 0x0000000108487547 */ /* 0x000fea000b800000 */
[----:B------:R-:W1:Y:S02]  /*7dc0*/  LDCU.64 UR4, c[0x0][0x890] ;  /* 0x00011200ff0477ac */ /* 0x000e640008000a00 */
[----:B-1----:R-:W-:-:S04]  /*7dd0*/  UISETP.NE.U32.AND UP0, UPT, UR4, URZ, UPT ;  /* 0x000000ff0400728c */ /* 0x002fc8000bf05070 */
[----:B------:R-:W-:-:S09]  /*7de0*/  UISETP.NE.AND.EX UP0, UPT, UR5, URZ, UPT, UP0 ;  /* 0x000000ff0500728c */ /* 0x000fd2000bf05300 */
[----:B------:R-:W-:Y:S05]  /*7df0*/  BRA.U UP0, `(.L_x_130) ;  /* 0x00000001000c7547 */ /* 0x000fea000b800000 */
[----:B------:R-:W-:-:S13]  /*7e00*/  FSETP.NEU.AND P0, PT, R49, RZ, PT ;  /* 0x000000ff3100720b */ /* 0x000fda0003f0d000 */
[----:B------:R-:W-:Y:S05]  /*7e10*/  @!P0 EXIT ;  /* 0x000000000000894d */ /* 0x000fea0003800000 */
[----:B------:R-:W-:Y:S05]  /*7e20*/  BRA `(.L_x_129) ;  /* 0x00000000002c7947 */ /* 0x000fea0003800000 */
.L_x_130:
[----:B------:R-:W-:Y:S01]  /*7e30*/  ISETP.NE.AND P0, PT, R107, RZ, PT ;  /* 0x000000ff6b00720c */ /* 0x000fe20003f05270 */
[----:B------:R-:W-:-:S12]  /*7e40*/  BSSY.RECONVERGENT B0, `(.L_x_129) ;  /* 0x0000009000007945 */ /* 0x000fd80003800200 */
[----:B------:R-:W-:Y:S05]  /*7e50*/  @P0 BRA `(.L_x_131) ;  /* 0x0000000000140947 */ /* 0x000fea0003800000 */
[----:B------:R-:W1:Y:S02]  /*7e60*/  LDCU.64 UR4, c[0x0][0x888] ;  /* 0x00011100ff0477ac */ /* 0x000e640008000a00 */
[----:B-1----:R-:W-:-:S04]  /*7e70*/  ISETP.NE.U32.AND P0, PT, RZ, UR4, PT ;  /* 0x00000004ff007c0c */ /* 0x002fc8000bf05070 */
[----:B------:R-:W-:-:S13]  /*7e80*/  ISETP.NE.AND.EX P0, PT, RZ, UR5, PT, P0 ;  /* 0x00000005ff007c0c */ /* 0x000fda000bf05300 */
[----:B------:R-:W-:Y:S05]  /*7e90*/  @!P0 EXIT ;  /* 0x000000000000894d */ /* 0x000fea0003800000 */
[----:B------:R-:W-:Y:S05]  /*7ea0*/  BRA `(.L_x_132) ;  /* 0x0000000000087947 */ /* 0x000fea0003800000 */
.L_x_131:
[----:B------:R-:W-:-:S13]  /*7eb0*/  FSETP.NEU.AND P0, PT, R49, RZ, PT ;  /* 0x000000ff3100720b */ /* 0x000fda0003f0d000 */
[----:B------:R-:W-:Y:S05]  /*7ec0*/  @!P0 EXIT ;  /* 0x000000000000894d */ /* 0x000fea0003800000 */
.L_x_132:
[----:B------:R-:W-:Y:S05]  /*7ed0*/  BSYNC.RECONVERGENT B0 ;  /* 0x0000000000007941 */ /* 0x000fea0003800200 */
.L_x_129:
[----:B------:R-:W-:Y:S01]  /*7ee0*/  ULEA UR4, UR49, UR48, 0x3 ;  /* 0x0000003031047291 */ /* 0x000fe2000f8e18ff */
[----:B------:R-:W-:-:S04]  /*7ef0*/  DEPBAR.LE SB0, 0x0 ;  /* 0x000080000000791a */ /* 0x000fc80000000000 */
[----:B------:R-:W-:-:S04]  /*7f00*/  UIADD3 UR4, UPT, UPT, UR4, 0x58, URZ ;  /* 0x0000005804047890 */ /* 0x000fc8000fffe0ff */
[----:B------:R-:W-:-:S09]  /*7f10*/  UPRMT UR4, UR37, 0x654, UR4 ;  /* 0x0000065425047896 */ /* 0x000fd20008000004 */
[----:B------:R-:W-:Y:S01]  /*7f20*/  SYNCS.ARRIVE.TRANS64.RED.A1T0 RZ, [UR4], RZ ;  /* 0x000000ffffff79a7 */ /* 0x000fe20008100404 */
[----:B------:R-:W-:Y:S05]  /*7f30*/  EXIT ;  /* 0x000000000000794d */ /* 0x000fea0003800000 */
.L_x_24:
[----:B--2---:R2:W4:Y:S02]  /*7f40*/  SYNCS.PHASECHK.TRANS64.TRYWAIT P0, [R2+URZ+0xf0], R3 ;  /* 0x0000f003020075a7 */ /* 0x00452400080011ff */
[----:B----4-:R-:W-:Y:S05]  /*7f50*/  @!P0 NANOSLEEP.SYNCS 0x989680 ;  /* 0x009896800000895d */ /* 0x010fea0003900000 */
[----:B------:R-:W4:Y:S02]  /*7f60*/  @!P0 SYNCS.PHASECHK.TRANS64 P0, [R2+URZ+0xf0], R3 ;  /* 0x0000f003020085a7 */ /* 0x000f2400080010ff */
[----:B----4-:R-:W-:Y:S05]  /*7f70*/  @!P0 BRA `(.L_x_24) ;  /* 0xfffffffc00f08947 */ /* 0x010fea000383ffff */
[----:B------:R-:W-:Y:S05]  /*7f80*/  BRA `(.L_x_133) ;  /* 0xffffff9800187947 */ /* 0x000fea000383ffff */
.L_x_27:
[----:B------:R-:W-:-:S07]  /*7f90*/  MOV R2, UR33 ;  /* 0x0000002100027c02 */ /* 0x000fce0008000f00 */
.L_x_134:
[----:B-1----:R1:W2:Y:S02]  /*7fa0*/  SYNCS.PHASECHK.TRANS64.TRYWAIT P0, [R2+URZ+0x20], R4 ;  /* 0x00002004020075a7 */ /* 0x0022a400080011ff */
[----:B--2---:R-:W-:Y:S05]  /*7fb0*/  @!P0 NANOSLEEP.SYNCS 0x989680 ;  /* 0x009896800000895d */ /* 0x004fea0003900000 */
[----:B------:R-:W2:Y:S02]  /*7fc0*/  @!P0 SYNCS.PHASECHK.TRANS64 P0, [R2+URZ+0x20], R4 ;  /* 0x00002004020085a7 */ /* 0x000ea400080010ff */
[----:B--2---:R-:W-:Y:S05]  /*7fd0*/  @!P0 BRA `(.L_x_134) ;  /* 0xfffffffc00f08947 */ /* 0x004fea000383ffff */
[----:B------:R-:W-:Y:S05]  /*7fe0*/  BRA `(.L_x_26) ;  /* 0xffffff9800807947 */ /* 0x000fea000383ffff */
.L_x_34:
[----:B-1----:R-:W-:-:S07]  /*7ff0*/  MOV R2, UR33 ;  /* 0x0000002100027c02 */ /* 0x002fce0008000f00 */
.L_x_135:
[----:B-1----:R1:W2:Y:S02]  /*8000*/  SYNCS.PHASECHK.TRANS64.TRYWAIT P0, [R2+URZ+0x20], R4 ;  /* 0x00002004020075a7 */ /* 0x0022a400080011ff */
[----:B--2---:R-:W-:Y:S05]  /*8010*/  @!P0 NANOSLEEP.SYNCS 0x989680 ;  /* 0x009896800000895d */ /* 0x004fea0003900000 */
[----:B------:R-:W2:Y:S02]  /*8020*/  @!P0 SYNCS.PHASECHK.TRANS64 P0, [R2+URZ+0x20], R4 ;  /* 0x00002004020085a7 */ /* 0x000ea400080010ff */
[----:B--2---:R-:W-:Y:S05]  /*8030*/  @!P0 BRA `(.L_x_135) ;  /* 0xfffffffc00f08947 */ /* 0x004fea000383ffff */
[----:B------:R-:W-:Y:S05]  /*8040*/  BRA `(.L_x_33) ;  /* 0xffffff9c006c7947 */ /* 0x000fea000383ffff */
.L_x_39:
[----:B-1----:R1:W2:Y:S02]  /*8050*/  SYNCS.PHASECHK.TRANS64.TRYWAIT P0, [R2+URZ+0x80], R3 ;  /* 0x00008003020075a7 */ /* 0x0022a400080011ff */
[----:B--2---:R-:W-:Y:S05]  /*8060*/  @!P0 NANOSLEEP.SYNCS 0x989680 ;  /* 0x009896800000895d */ /* 0x004fea0003900000 */
[----:B------:R-:W2:Y:S02]  /*8070*/  @!P0 SYNCS.PHASECHK.TRANS64 P0, [R2+URZ+0x80], R3 ;  /* 0x00008003020085a7 */ /* 0x000ea400080010ff */
[----:B--2---:R-:W-:Y:S05]  /*8080*/  @!P0 BRA `(.L_x_39) ;  /* 0xfffffffc00f08947 */ /* 0x004fea000383ffff */
[----:B------:R-:W-:Y:S05]  /*8090*/  BRA `(.L_x_136) ;  /* 0xffffffa000387947 */ /* 0x000fea000383ffff */
.L_x_43:
[----:B---3--:R-:W-:-:S07]  /*80a0*/  MOV R0, UR5 ;  /* 0x0000000500007c02 */ /* 0x008fce0008000f00 */
.L_x_137:
[----:B-1----:R1:W2:Y:S02]  /*80b0*/  SYNCS.PHASECHK.TRANS64.TRYWAIT P0, [R0+URZ], R2 ;  /* 0x00000002000075a7 */ /* 0x0022a400080011ff */
[----:B--2---:R-:W-:Y:S05]  /*80c0*/  @!P0 NANOSLEEP.SYNCS 0x989680 ;  /* 0x009896800000895d */ /* 0x004fea0003900000 */
[----:B------:R-:W2:Y:S02]  /*80d0*/  @!P0 SYNCS.PHASECHK.TRANS64 P0, [R0+URZ], R2 ;  /* 0x00000002000085a7 */ /* 0x000ea400080010ff */
[----:B--2---:R-:W-:Y:S05]  /*80e0*/  @!P0 BRA `(.L_x_137) ;  /* 0xfffffffc00f08947 */ /* 0x004fea000383ffff */
[----:B------:R-:W-:Y:S05]  /*80f0*/  BRA `(.L_x_138) ;  /* 0xffffffa400a87947 */ /* 0x000fea000383ffff */
.L_x_44:
[----:B---3--:R-:W-:-:S07]  /*8100*/  MOV R0, UR5 ;  /* 0x0000000500007c02 */ /* 0x008fce0008000f00 */
.L_x_139:
[----:B-1----:R1:W2:Y:S02]  /*8110*/  SYNCS.PHASECHK.TRANS64.TRYWAIT P0, [R0+URZ], R3 ;  /* 0x00000003000075a7 */ /* 0x0022a400080011ff */
[----:B--2---:R-:W-:Y:S05]  /*8120*/  @!P0 NANOSLEEP.SYNCS 0x989680 ;  /* 0x009896800000895d */ /* 0x004fea0003900000 */
[----:B------:R-:W2:Y:S02]  /*8130*/  @!P0 SYNCS.PHASECHK.TRANS64 P0, [R0+URZ], R3 ;  /* 0x00000003000085a7 */ /* 0x000ea400080010ff */
[----:B--2---:R-:W-:Y:S05]  /*8140*/  @!P0 BRA `(.L_x_139) ;  /* 0xfffffffc00f08947 */ /* 0x004fea000383ffff */
[----:B------:R-:W-:Y:S05]  /*8150*/  BRA `(.L_x_140) ;  /* 0xffffffa400b47947 */ /* 0x000fea000383ffff */
.L_x_45:
[----:B---3--:R-:W-:-:S07]  /*8160*/  MOV R0, UR5 ;  /* 0x0000000500007c02 */ /* 0x008fce0008000f00 */
.L_x_141:
[----:B-1----:R1:W2:Y:S02]  /*8170*/  SYNCS.PHASECHK.TRANS64.TRYWAIT P0, [R0+URZ], R3 ;  /* 0x00000003000075a7 */ /* 0x0022a400080011ff */
[----:B--2---:R-:W-:Y:S05]  /*8180*/  @!P0 NANOSLEEP.SYNCS 0x989680 ;  /* 0x009896800000895d */ /* 0x004fea0003900000 */
[----:B------:R-:W2:Y:S02]  /*8190*/  @!P0 SYNCS.PHASECHK.TRANS64 P0, [R0+URZ], R3 ;  /* 0x00000003000085a7 */ /* 0x000ea400080010ff */
[----:B--2---:R-:W-:Y:S05]  /*81a0*/  @!P0 BRA `(.L_x_141) ;  /* 0xfffffffc00f08947 */ /* 0x004fea000383ffff */
[----:B------:R-:W-:Y:S05]  /*81b0*/  BRA `(.L_x_142) ;  /* 0xffffffa400c07947 */ /* 0x000fea000383ffff */
.L_x_48:
[----:B-1----:R1:W2:Y:S02]  /*81c0*/  SYNCS.PHASECHK.TRANS64.TRYWAIT P0, [R0+URZ+0xe0], R4 ;  /* 0x0000e004000075a7 */ /* 0x0022a400080011ff */
[----:B--2---:R-:W-:Y:S05]  /*81d0*/  @!P0 NANOSLEEP.SYNCS 0x989680 ;  /* 0x009896800000895d */ /* 0x004fea0003900000 */
[----:B------:R-:W2:Y:S02]  /*81e0*/  @!P0 SYNCS.PHASECHK.TRANS64 P0, [R0+URZ+0xe0], R4 ;  /* 0x0000e004000085a7 */ /* 0x000ea400080010ff */
[----:B--2---:R-:W-:Y:S05]  /*81f0*/  @!P0 BRA `(.L_x_48) ;  /* 0xfffffffc00f08947 */ /* 0x004fea000383ffff */
[----:B------:R-:W-:Y:S05]  /*8200*/  BRA `(.L_x_143) ;  /* 0xffffffa800207947 */ /* 0x000fea000383ffff */
.L_x_49:
[----:B------:R-:W-:-:S07]  /*8210*/  MOV R0, UR5 ;  /* 0x0000000500007c02 */ /* 0x000fce0008000f00 */
.L_x_144:
[----:B-1----:R1:W2:Y:S02]  /*8220*/  SYNCS.PHASECHK.TRANS64.TRYWAIT P0, [R0+URZ+0x90], R5 ;  /* 0x00009005000075a7 */ /* 0x0022a400080011ff */
[----:B--2---:R-:W-:Y:S05]  /*8230*/  @!P0 NANOSLEEP.SYNCS 0x989680 ;  /* 0x009896800000895d */ /* 0x004fea0003900000 */
[----:B------:R-:W2:Y:S02]  /*8240*/  @!P0 SYNCS.PHASECHK.TRANS64 P0, [R0+URZ+0x90], R5 ;  /* 0x00009005000085a7 */ /* 0x000ea400080010ff */
[----:B--2---:R-:W-:Y:S05]  /*8250*/  @!P0 BRA `(.L_x_144) ;  /* 0xfffffffc00f08947 */ /* 0x004fea000383ffff */
[----:B------:R-:W-:Y:S05]  /*8260*/  BRA `(.L_x_145) ;  /* 0xffffffa800307947 */ /* 0x000fea000383ffff */
.L_x_50:
[----:B-1----:R1:W2:Y:S02]  /*8270*/  SYNCS.PHASECHK.TRANS64.TRYWAIT P1, [R0+URZ+0x80], R4 ;  /* 0x00008004000075a7 */ /* 0x0022a400080211ff */
[----:B--2---:R-:W-:Y:S05]  /*8280*/  @!P1 NANOSLEEP.SYNCS 0x989680 ;  /* 0x009896800000995d */ /* 0x004fea0003900000 */
[----:B------:R-:W2:Y:S02]  /*8290*/  @!P1 SYNCS.PHASECHK.TRANS64 P1, [R0+URZ+0x80], R4 ;  /* 0x00008004000095a7 */ /* 0x000ea400080210ff */
[----:B--2---:R-:W-:Y:S05]  /*82a0*/  @!P1 BRA `(.L_x_50) ;  /* 0xfffffffc00f09947 */ /* 0x004fea000383ffff */
[----:B------:R-:W-:Y:S05]  /*82b0*/  BRA `(.L_x_146) ;  /* 0xffffffa800607947 */ /* 0x000fea000383ffff */
.L_x_53:
[----:B------:R-:W-:-:S07]  /*82c0*/  MOV R0, UR5 ;  /* 0x0000000500007c02 */ /* 0x000fce0008000f00 */
.L_x_147:
[----:B-1----:R1:W2:Y:S02]  /*82d0*/  SYNCS.PHASECHK.TRANS64.TRYWAIT P0, [R0+URZ+0x90], R2 ;  /* 0x00009002000075a7 */ /* 0x0022a400080011ff */
[----:B--2---:R-:W-:Y:S05]  /*82e0*/  @!P0 NANOSLEEP.SYNCS 0x989680 ;  /* 0x009896800000895d */ /* 0x004fea0003900000 */
[----:B------:R-:W2:Y:S02]  /*82f0*/  @!P0 SYNCS.PHASECHK.TRANS64 P0, [R0+URZ+0x90], R2 ;  /* 0x00009002000085a7 */ /* 0x000ea400080010ff */
[----:B--2---:R-:W-:Y:S05]  /*8300*/  @!P0 BRA `(.L_x_147) ;  /* 0xfffffffc00f08947 */ /* 0x004fea000383ffff */
[----:B------:R-:W-:Y:S05]  /*8310*/  BRA `(.L_x_52) ;  /* 0xffffffa800b47947 */ /* 0x000fea000383ffff */
.L_x_62:
[----:B-1----:R-:W-:-:S04]  /*8320*/  MOV R4, UR6 ;  /* 0x0000000600047c02 */ /* 0x002fc80008000f00 */
[----:B------:R1:W2:Y:S03]  /*8330*/  SYNCS.PHASECHK.TRANS64.TRYWAIT P0, [R4+URZ+0x8], R5 ;  /* 0x00000805040075a7 */ /* 0x0002a600080011ff */
[----:B--2---:R-:W-:Y:S05]  /*8340*/  @!P0 NANOSLEEP.SYNCS 0x989680 ;  /* 0x009896800000895d */ /* 0x004fea0003900000 */
[----:B------:R-:W2:Y:S02]  /*8350*/  @!P0 SYNCS.PHASECHK.TRANS64 P0, [R4+URZ+0x8], R5 ;  /* 0x00000805040085a7 */ /* 0x000ea400080010ff */
[----:B--2---:R-:W-:Y:S05]  /*8360*/  @!P0 BRA `(.L_x_62) ;  /* 0xfffffffc00ec8947 */ /* 0x004fea000383ffff */
[----:B------:R-:W-:Y:S05]  /*8370*/  BRA `(.L_x_61) ;  /* 0xffffffac00687947 */ /* 0x000fea000383ffff */
.L_x_64:
[----:B------:R-:W-:Y:S01]  /*8380*/  BSSY B0, `(.L_x_148) ;  /* 0x0000006000007945 */ /* 0x000fe20003800000 */
[----:B------:R-:W-:-:S07]  /*8390*/  MOV R15, 0xffffffff ;  /* 0xffffffff000f7802 */ /* 0x000fce0000000f00 */
[----:B-1---5:R-:W-:Y:S05]  /*83a0*/  WARPSYNC.COLLECTIVE R15, `(.L_x_149) ;  /* 0x000000000f0c7348 */ /* 0x022fea0003c00000 */
[----:B------:R-:W-:Y:S02]  /*83b0*/  ELECT P6, UR79, PT ;  /* 0x00000000004f782f */ /* 0x000fe400038c0000 */
[----:B------:R-:W-:Y:S01]  /*83c0*/  MOV R14, UR79 ;  /* 0x0000004f000e7c02 */ /* 0x000fe20008000f00 */
[----:B-1---5:R-:W-:Y:S10]  /*83d0*/  ENDCOLLECTIVE ;  /* 0x000000000000791b */ /* 0x022ff40003800000 */
.L_x_149:
[----:B------:R-:W-:Y:S05]  /*83e0*/  BSYNC B0 ;  /* 0x0000000000007941 */ /* 0x000fea0003800000 */
.L_x_148:
[----:B------:R-:W-:Y:S05]  /*83f0*/  BRA `(.L_x_150) ;  /* 0xffffffac00987947 */ /* 0x000fea000383ffff */
.L_x_66:
[----:B-1----:R-:W-:-:S04]  /*8400*/  MOV R2, UR6 ;  /* 0x0000000600027c02 */ /* 0x002fc80008000f00 */
[----:B------:R1:W2:Y:S03]  /*8410*/  SYNCS.PHASECHK.TRANS64.TRYWAIT P0, [R2+URZ+0x8], R3 ;  /* 0x00000803020075a7 */ /* 0x0002a600080011ff */
[----:B--2---:R-:W-:Y:S05]  /*8420*/  @!P0 NANOSLEEP.SYNCS 0x989680 ;  /* 0x009896800000895d */ /* 0x004fea0003900000 */
[----:B------:R-:W2:Y:S02]  /*8430*/  @!P0 SYNCS.PHASECHK.TRANS64 P0, [R2+URZ+0x8], R3 ;  /* 0x00000803020085a7 */ /* 0x000ea400080010ff */
[----:B--2---:R-:W-:Y:S05]  /*8440*/  @!P0 BRA `(.L_x_66) ;  /* 0xfffffffc00ec8947 */ /* 0x004fea000383ffff */
[----:B------:R-:W-:Y:S05]  /*8450*/  BRA `(.L_x_65) ;  /* 0xffffffac009c7947 */ /* 0x000fea000383ffff */
.L_x_67:
[----:B-1----:R1:W2:Y:S02]  /*8460*/  SYNCS.PHASECHK.TRANS64.TRYWAIT P0, [R0+URZ+0x80], R4 ;  /* 0x00008004000075a7 */ /* 0x0022a400080011ff */
[----:B--2---:R-:W-:Y:S05]  /*8470*/  @!P0 NANOSLEEP.SYNCS 0x989680 ;  /* 0x009896800000895d */ /* 0x004fea0003900000 */
[----:B------:R-:W2:Y:S02]  /*8480*/  @!P0 SYNCS.PHASECHK.TRANS64 P0, [R0+URZ+0x80], R4 ;  /* 0x00008004000085a7 */ /* 0x000ea400080010ff */
[----:B--2---:R-:W-:Y:S05]  /*8490*/  @!P0 BRA `(.L_x_67) ;  /* 0xfffffffc00f08947 */ /* 0x004fea000383ffff */
[----:B------:R-:W-:Y:S05]  /*84a0*/  BRA `(.L_x_151) ;  /* 0xffffffb000a87947 */ /* 0x000fea000383ffff */
.L_x_69:
[----:B------:R-:W-:-:S07]  /*84b0*/  MOV R0, UR8 ;  /* 0x0000000800007c02 */ /* 0x000fce0008000f00 */
.L_x_152:
[----:B-1----:R1:W2:Y:S02]  /*84c0*/  SYNCS.PHASECHK.TRANS64.TRYWAIT P0, [R0+URZ+0xc0], R4 ;  /* 0x0000c004000075a7 */ /* 0x0022a400080011ff */
[----:B--2---:R-:W-:Y:S05]  /*84d0*/  @!P0 NANOSLEEP.SYNCS 0x989680 ;  /* 0x009896800000895d */ /* 0x004fea0003900000 */
[----:B------:R-:W2:Y:S02]  /*84e0*/  @!P0 SYNCS.PHASECHK.TRANS64 P0, [R0+URZ+0xc0], R4 ;  /* 0x0000c004000085a7 */ /* 0x000ea400080010ff */
[----:B--2---:R-:W-:Y:S05]  /*84f0*/  @!P0 BRA `(.L_x_152) ;  /* 0xfffffffc00f08947 */ /* 0x004fea000383ffff */
[----:B------:R-:W-:Y:S05]  /*8500*/  BRA `(.L_x_153) ;  /* 0xffffffb000f47947 */ /* 0x000fea000383ffff */
.L_x_72:
[----:B------:R-:W-:Y:S07]  /*8510*/  MOV R0, UR14 ;  /* 0x0000000e00007c02 */ /* 0x000fee0008000f00 */
.L_x_154:
[----:B-1----:R1:W2:Y:S02]  /*8520*/  SYNCS.PHASECHK.TRANS64.TRYWAIT P0, [R0+URZ], R4 ;  /* 0x00000004000075a7 */ /* 0x0022a400080011ff */
[----:B--2---:R-:W-:Y:S05]  /*8530*/  @!P0 NANOSLEEP.SYNCS 0x989680 ;  /* 0x009896800000895d */ /* 0x004fea0003900000 */
[----:B------:R-:W2:Y:S02]  /*8540*/  @!P0 SYNCS.PHASECHK.TRANS64 P0, [R0+URZ], R4 ;  /* 0x00000004000085a7 */ /* 0x000ea400080010ff */
[----:B--2---:R-:W-:Y:S05]  /*8550*/  @!P0 BRA `(.L_x_154) ;  /* 0xfffffffc00f08947 */ /* 0x004fea000383ffff */
[----:B------:R-:W-:Y:S05]  /*8560*/  BRA `(.L_x_71) ;  /* 0xffffffb400087947 */ /* 0x000fea000383ffff */
.L_x_76:
[----:B-1----:R-:W-:-:S07]  /*8570*/  MOV R0, UR8 ;  /* 0x0000000800007c02 */ /* 0x002fce0008000f00 */
.L_x_155:
[----:B-1----:R1:W2:Y:S02]  /*8580*/  SYNCS.PHASECHK.TRANS64.TRYWAIT P0, [R0+URZ], R2 ;  /* 0x00000002000075a7 */ /* 0x0022a400080011ff */
[----:B--2---:R-:W-:Y:S05]  /*8590*/  @!P0 NANOSLEEP.SYNCS 0x989680 ;  /* 0x009896800000895d */ /* 0x004fea0003900000 */
[----:B------:R-:W2:Y:S02]  /*85a0*/  @!P0 SYNCS.PHASECHK.TRANS64 P0, [R0+URZ], R2 ;  /* 0x00000002000085a7 */ /* 0x000ea400080010ff */
[----:B--2---:R-:W-:Y:S05]  /*85b0*/  @!P0 BRA `(.L_x_155) ;  /* 0xfffffffc00f08947 */ /* 0x004fea000383ffff */
[----:B------:R-:W-:Y:S05]  /*85c0*/  BRA `(.L_x_156) ;  /* 0xffffffb8004c7947 */ /* 0x000fea000383ffff */
.L_x_77:
[----:B------:R-:W-:-:S07]  /*85d0*/  MOV R0, UR8 ;  /* 0x0000000800007c02 */ /* 0x000fce0008000f00 */
.L_x_157:
[----:B-1----:R1:W2:Y:S02]  /*85e0*/  SYNCS.PHASECHK.TRANS64.TRYWAIT P0, [R0+URZ], R3 ;  /* 0x00000003000075a7 */ /* 0x0022a400080011ff */
[----:B--2---:R-:W-:Y:S05]  /*85f0*/  @!P0 NANOSLEEP.SYNCS 0x989680 ;  /* 0x009896800000895d */ /* 0x004fea0003900000 */
[----:B------:R-:W2:Y:S02]  /*8600*/  @!P0 SYNCS.PHASECHK.TRANS64 P0, [R0+URZ], R3 ;  /* 0x00000003000085a7 */ /* 0x000ea400080010ff */
[----:B--2---:R-:W-:Y:S05]  /*8610*/  @!P0 BRA `(.L_x_157) ;  /* 0xfffffffc00f08947 */ /* 0x004fea000383ffff */
[----:B------:R-:W-:Y:S05]  /*8620*/  BRA `(.L_x_158) ;  /* 0xffffffb800587947 */ /* 0x000fea000383ffff */
.L_x_78:
[----:B------:R-:W-:-:S07]  /*8630*/  MOV R0, UR8 ;  /* 0x0000000800007c02 */ /* 0x000fce0008000f00 */
.L_x_159:
[----:B-1----:R1:W2:Y:S02]  /*8640*/  SYNCS.PHASECHK.TRANS64.TRYWAIT P0, [R0+URZ], R3 ;  /* 0x00000003000075a7 */ /* 0x0022a400080011ff */
[----:B--2---:R-:W-:Y:S05]  /*8650*/  @!P0 NANOSLEEP.SYNCS 0x989680 ;  /* 0x009896800000895d */ /* 0x004fea0003900000 */
[----:B------:R-:W2:Y:S02]  /*8660*/  @!P0 SYNCS.PHASECHK.TRANS64 P0, [R0+URZ], R3 ;  /* 0x00000003000085a7 */ /* 0x000ea400080010ff */
[----:B--2---:R-:W-:Y:S05]  /*8670*/  @!P0 BRA `(.L_x_159) ;  /* 0xfffffffc00f08947 */ /* 0x004fea000383ffff */
[----:B------:R-:W-:Y:S05]  /*8680*/  BRA `(.L_x_160) ;  /* 0xffffffb800647947 */ /* 0x000fea000383ffff */
.L_x_81:
[----:B------:R-:W-:-:S07]  /*8690*/  MOV R0, UR7 ;  /* 0x0000000700007c02 */ /* 0x000fce0008000f00 */
.L_x_161:
[----:B-1----:R1:W2:Y:S02]  /*86a0*/  SYNCS.PHASECHK.TRANS64.TRYWAIT P1, [R0+URZ+0x100], R2 ;  /* 0x00010002000075a7 */ /* 0x0022a400080211ff */
[----:B--2---:R-:W-:Y:S05]  /*86b0*/  @!P1 NANOSLEEP.SYNCS 0x989680 ;  /* 0x009896800000995d */ /* 0x004fea0003900000 */
[----:B------:R-:W2:Y:S02]  /*86c0*/  @!P1 SYNCS.PHASECHK.TRANS64 P1, [R0+URZ+0x100], R2 ;  /* 0x00010002000095a7 */ /* 0x000ea400080210ff */
[----:B--2---:R-:W-:Y:S05]  /*86d0*/  @!P1 BRA `(.L_x_161) ;  /* 0xfffffffc00f09947 */ /* 0x004fea000383ffff */
[----:B------:R-:W-:Y:S05]  /*86e0*/  BRA `(.L_x_162) ;  /* 0xffffffb800b07947 */ /* 0x000fea000383ffff */
.L_x_86:
[----:B--2---:R2:W4:Y:S02]  /*86f0*/  SYNCS.PHASECHK.TRANS64.TRYWAIT P0, [R0+URZ+0x80], R2 ;  /* 0x00008002000075a7 */ /* 0x00452400080011ff */
[----:B----4-:R-:W-:Y:S05]  /*8700*/  @!P0 NANOSLEEP.SYNCS 0x989680 ;  /* 0x009896800000895d */ /* 0x010fea0003900000 */
[----:B------:R-:W4:Y:S02]  /*8710*/  @!P0 SYNCS.PHASECHK.TRANS64 P0, [R0+URZ+0x80], R2 ;  /* 0x00008002000085a7 */ /* 0x000f2400080010ff */
[----:B----4-:R-:W-:Y:S05]  /*8720*/  @!P0 BRA `(.L_x_86) ;  /* 0xfffffffc00f08947 */ /* 0x010fea000383ffff */
[----:B------:R-:W-:Y:S05]  /*8730*/  BRA `(.L_x_163) ;  /* 0xffffffbc00b47947 */ /* 0x000fea000383ffff */
.L_x_89:
[----:B------:R-:W-:Y:S07]  /*8740*/  MOV R0, UR6 ;  /* 0x0000000600007c02 */ /* 0x000fee0008000f00 */
.L_x_164:
[----:B--2---:R2:W4:Y:S02]  /*8750*/  SYNCS.PHASECHK.TRANS64.TRYWAIT P0, [R0+URZ+0x78], R2 ;  /* 0x00007802000075a7 */ /* 0x00452400080011ff */
[----:B----4-:R-:W-:Y:S05]  /*8760*/  @!P0 NANOSLEEP.SYNCS 0x989680 ;  /* 0x009896800000895d */ /* 0x010fea0003900000 */
[----:B------:R-:W4:Y:S02]  /*8770*/  @!P0 SYNCS.PHASECHK.TRANS64 P0, [R0+URZ+0x78], R2 ;  /* 0x00007802000085a7 */ /* 0x000f2400080010ff */
[----:B----4-:R-:W-:Y:S05]  /*8780*/  @!P0 BRA `(.L_x_164) ;  /* 0xfffffffc00f08947 */ /* 0x010fea000383ffff */
[----:B------:R-:W-:Y:S05]  /*8790*/  BRA `(.L_x_88) ;  /* 0xffffffc000947947 */ /* 0x000fea000383ffff */
.L_x_92:
[----:B------:R-:W-:Y:S07]  /*87a0*/  MOV R0, UR15 ;  /* 0x0000000f00007c02 */ /* 0x000fee0008000f00 */
.L_x_165:
[----:B-1----:R1:W2:Y:S02]  /*87b0*/  SYNCS.PHASECHK.TRANS64.TRYWAIT P0, [R0+URZ+0x58], R9 ;  /* 0x00005809000075a7 */ /* 0x0022a400080011ff */
[----:B--2---:R-:W-:Y:S05]  /*87c0*/  @!P0 NANOSLEEP.SYNCS 0x989680 ;  /* 0x009896800000895d */ /* 0x004fea0003900000 */
[----:B------:R-:W2:Y:S02]  /*87d0*/  @!P0 SYNCS.PHASECHK.TRANS64 P0, [R0+URZ+0x58], R9 ;  /* 0x00005809000085a7 */ /* 0x000ea400080010ff */
[----:B--2---:R-:W-:Y:S05]  /*87e0*/  @!P0 BRA `(.L_x_165) ;  /* 0xfffffffc00f08947 */ /* 0x004fea000383ffff */
[----:B------:R-:W-:Y:S05]  /*87f0*/  BRA `(.L_x_166) ;  /* 0xffffffc4000c7947 */ /* 0x000fea000383ffff */
.L_x_93:
[----:B------:R-:W-:Y:S07]  /*8800*/  MOV R0, UR13 ;  /* 0x0000000d00007c02 */ /* 0x000fee0008000f00 */
.L_x_167:
[----:B-1----:R1:W2:Y:S02]  /*8810*/  SYNCS.PHASECHK.TRANS64.TRYWAIT P0, [R0+URZ+0x58], R14 ;  /* 0x0000580e000075a7 */ /* 0x0022a400080011ff */
[----:B--2---:R-:W-:Y:S05]  /*8820*/  @!P0 NANOSLEEP.SYNCS 0x989680 ;  /* 0x009896800000895d */ /* 0x004fea0003900000 */
[----:B------:R-:W2:Y:S02]  /*8830*/  @!P0 SYNCS.PHASECHK.TRANS64 P0, [R0+URZ+0x58], R14 ;  /* 0x0000580e000085a7 */ /* 0x000ea400080010ff */
[----:B--2---:R-:W-:Y:S05]  /*8840*/  @!P0 BRA `(.L_x_167) ;  /* 0xfffffffc00f08947 */ /* 0x004fea000383ffff */
[----:B------:R-:W-:Y:S05]  /*8850*/  BRA `(.L_x_168) ;  /* 0xffffffc400ac7947 */ /* 0x000fea000383ffff */
.L_x_95:
[----:B------:R-:W-:-:S07]  /*8860*/  MOV R0, UR4 ;  /* 0x0000000400007c02 */ /* 0x000fce0008000f00 */
.L_x_169:
[----:B-1----:R1:W4:Y:S02]  /*8870*/  SYNCS.PHASECHK.TRANS64.TRYWAIT P0, [R0+URZ], R2 ;  /* 0x00000002000075a7 */ /* 0x00232400080011ff */
[----:B----4-:R-:W-:Y:S05]  /*8880*/  @!P0 NANOSLEEP.SYNCS 0x989680 ;  /* 0x009896800000895d */ /* 0x010fea0003900000 */
[----:B------:R-:W4:Y:S02]  /*8890*/  @!P0 SYNCS.PHASECHK.TRANS64 P0, [R0+URZ], R2 ;  /* 0x00000002000085a7 */ /* 0x000f2400080010ff */
[----:B----4-:R-:W-:Y:S05]  /*88a0*/  @!P0 BRA `(.L_x_169) ;  /* 0xfffffffc00f08947 */ /* 0x010fea000383ffff */
[----:B------:R-:W-:Y:S05]  /*88b0*/  BRA `(.L_x_170) ;  /* 0xffffffc800387947 */ /* 0x000fea000383ffff */
.L_x_96:
[----:B------:R-:W-:-:S07]  /*88c0*/  MOV R0, UR4 ;  /* 0x0000000400007c02 */ /* 0x000fce0008000f00 */
.L_x_171:
[----:B-1----:R1:W4:Y:S02]  /*88d0*/  SYNCS.PHASECHK.TRANS64.TRYWAIT P0, [R0+URZ], R2 ;  /* 0x00000002000075a7 */ /* 0x00232400080011ff */
[----:B----4-:R-:W-:Y:S05]  /*88e0*/  @!P0 NANOSLEEP.SYNCS 0x989680 ;  /* 0x009896800000895d */ /* 0x010fea0003900000 */
[----:B------:R-:W4:Y:S02]  /*88f0*/  @!P0 SYNCS.PHASECHK.TRANS64 P0, [R0+URZ], R2 ;  /* 0x00000002000085a7 */ /* 0x000f2400080010ff */
[----:B----4-:R-:W-:Y:S05]  /*8900*/  @!P0 BRA `(.L_x_171) ;  /* 0xfffffffc00f08947 */ /* 0x010fea000383ffff */
[----:B------:R-:W-:Y:S05]  /*8910*/  BRA `(.L_x_172) ;  /* 0xffffffc800447947 */ /* 0x000fea000383ffff */
.L_x_98:
[----:B--2---:R2:W4:Y:S02]  /*8920*/  SYNCS.PHASECHK.TRANS64.TRYWAIT P0, [R0+URZ+0x80], R2 ;  /* 0x00008002000075a7 */ /* 0x00452400080011ff */
[----:B----4-:R-:W-:Y:S05]  /*8930*/  @!P0 NANOSLEEP.SYNCS 0x989680 ;  /* 0x009896800000895d */ /* 0x010fea0003900000 */
[----:B------:R-:W4:Y:S02]  /*8940*/  @!P0 SYNCS.PHASECHK.TRANS64 P0, [R0+URZ+0x80], R2 ;  /* 0x00008002000085a7 */ /* 0x000f2400080010ff */
[----:B----4-:R-:W-:Y:S05]  /*8950*/  @!P0 BRA `(.L_x_98) ;  /* 0xfffffffc00f08947 */ /* 0x010fea000383ffff */
[----:B------:R-:W-:Y:S05]  /*8960*/  BRA `(.L_x_173) ;  /* 0xffffffcc00287947 */ /* 0x000fea000383ffff */
.L_x_108:
[----:B-1----:R1:W3:Y:S02]  /*8970*/  SYNCS.PHASECHK.TRANS64.TRYWAIT P1, [R0+URZ+0x40], R3 ;  /* 0x00004003000075a7 */ /* 0x0022e400080211ff */
[----:B---3--:R-:W-:Y:S05]  /*8980*/  @!P1 NANOSLEEP.SYNCS 0x989680 ;  /* 0x009896800000995d */ /* 0x008fea0003900000 */
[----:B------:R-:W3:Y:S02]  /*8990*/  @!P1 SYNCS.PHASECHK.TRANS64 P1, [R0+URZ+0x40], R3 ;  /* 0x00004003000095a7 */ /* 0x000ee400080210ff */
[----:B---3--:R-:W-:Y:S05]  /*89a0*/  @!P1 BRA `(.L_x_108) ;  /* 0xfffffffc00f09947 */ /* 0x008fea000383ffff */
[----:B------:R-:W-:Y:S05]  /*89b0*/  BRA `(.L_x_107) ;  /* 0xffffffd800587947 */ /* 0x000fea000383ffff */
.L_x_110:
[----:B-1----:R1:W4:Y:S02]  /*89c0*/  SYNCS.PHASECHK.TRANS64.TRYWAIT P0, [R106+URZ+0xa0], R2 ;  /* 0x0000a0026a0075a7 */ /* 0x00232400080011ff */
[----:B----4-:R-:W-:Y:S05]  /*89d0*/  @!P0 NANOSLEEP.SYNCS 0x989680 ;  /* 0x009896800000895d */ /* 0x010fea0003900000 */
[----:B------:R-:W4:Y:S02]  /*89e0*/  @!P0 SYNCS.PHASECHK.TRANS64 P0, [R106+URZ+0xa0], R2 ;  /* 0x0000a0026a0085a7 */ /* 0x000f2400080010ff */
[----:B----4-:R-:W-:Y:S05]  /*89f0*/  @!P0 BRA `(.L_x_110) ;  /* 0xfffffffc00f08947 */ /* 0x010fea000383ffff */
[----:B------:R-:W-:Y:S05]  /*8a00*/  BRA `(.L_x_109) ;  /* 0xffffffd800907947 */ /* 0x000fea000383ffff */
.L_x_121:
[----:B--2---:R2:W4:Y:S02]  /*8a10*/  SYNCS.PHASECHK.TRANS64.TRYWAIT P0, [R2+URZ+0x40], R71 ;  /* 0x00004047020075a7 */ /* 0x00452400080011ff */
[----:B----4-:R-:W-:Y:S05]  /*8a20*/  @!P0 NANOSLEEP.SYNCS 0x989680 ;  /* 0x009896800000895d */ /* 0x010fea0003900000 */
[----:B------:R-:W4:Y:S02]  /*8a30*/  @!P0 SYNCS.PHASECHK.TRANS64 P0, [R2+URZ+0x40], R71 ;  /* 0x00004047020085a7 */ /* 0x000f2400080010ff */
[----:B----4-:R-:W-:Y:S05]  /*8a40*/  @!P0 BRA `(.L_x_121) ;  /* 0xfffffffc00f08947 */ /* 0x010fea000383ffff */
[----:B------:R-:W-:Y:S05]  /*8a50*/  BRA `(.L_x_120) ;  /* 0xffffffe400787947 */ /* 0x000fea000383ffff */
        .weak           $__internal_0_$__cuda_sm10x_tcgen05_guardrail_trap_col_being_dealloced_not_returned_by_alloc
        .type           $__internal_0_$__cuda_sm10x_tcgen05_guardrail_trap_col_being_dealloced_not_returned_by_alloc,@function
        .size           $__internal_0_$__cuda_sm10x_tcgen05_guardrail_trap_col_being_dealloced_not_returned_by_alloc,($__internal_1_$__cuda_sm10x_tcgen05_guardrail_trap_phase_invalid_during_alloc - $__internal_0_$__cuda_sm10x_tcgen05_guardrail_trap_col_being_dealloced_not_returned_by_alloc)
$__internal_0_$__cuda_sm10x_tcgen05_guardrail_trap_col_being_dealloced_not_returned_by_alloc:
[----:B------:R-:W-:Y:S05]  /*8a60*/  BPT.TRAP 0x1 ;  /* 0x000000040000795c */ /* 0x000fea0000300000 */
[----:B------:R-:W-:-:S04]  /*8a70*/  HFMA2 R3, -RZ, RZ, 0, 0 ;  /* 0x00000000ff037431 */ /* 0x000fc800000001ff */
[----:B------:R-:W-:Y:S05]  /*8a80*/  RET.REL.NODEC R2 `(_ZN7cutlass13device_kernelINS_4gemm6kernel13GemmUniversalIN4cute5tupleIJiiiiEEENS1_10collective13CollectiveMmaINS1_35MainloopSm100TmaUmmaWarpSpecializedILi4ELi2ELi4ENS5_IJNS4_1CILi2EEENSA_ILi1EEESC_EEEEENS5_IJNSA_ILi256EEENSA_ILi64EEENSA_ILi128EEEEEENS_6half_tENS5_IJlSC_lEEESJ_SK_NS4_8TiledMMAINS4_8MMA_AtomIJNS4_26SM100_MMA_F16BF16_2x1SM_SSISJ_SJ_fLi256ELi64ELNS4_4UMMA5MajorE0ELSP_0ELNSO_7ScaleInE0ELSQ_0EEEEEENS4_6LayoutINS5_IJSC_SC_SC_EEENS5_IJNSA_ILi0EEESV_SV_EEEEENS5_IJNS4_10UnderscoreESY_SY_EEEEENS4_18SM100_TMA_2SM_LOADENS4_14ComposedLayoutINS4_7SwizzleILi3ELi4ELi3EEENS4_18smem_ptr_flag_bitsILi16EEENST_INS5_IJNSA_ILi8EEESG_EEENS5_IJSG_SC_EEEEEEEvNS4_8identityES11_S1B_vS1C_EENS_8epilogue10collective18CollectiveEpilogueINS1E_23Sm100TmaWarpSpecializedILi3ELi2ELi32ELb1ELb0EEEJNS5_IJSH_SG_SH_EEENS5_IJNST_ISH_SC_EENST_INSA_ILi32EEESC_EEEEESJ_SK_SJ_SK_NS1E_6fusion15FusionCallbacksIS1I_NS1O_17LinearCombinationISJ_fSJ_fLNS_15FloatRoundStyleE2EEES1J_S1N_JEEENS4_5SM1004TMEM4LOAD26SM100_TMEM_LOAD_32dp32b32xENS4_13SM90_TMA_LOADENS12_INS13_ILi2ELi4ELi3EEES16_NST_INS5_IJS17_S1L_EEENS5_IJS1L_SC_EEEEEEENS4_39AutoVectorizingCopyWithAssumedAlignmentILi128EEENS4_14SM90_TMA_STOREES23_S25_S25_EEEvvEEEEvNT_6ParamsE) ;  /* 0xffffff74025c7950 */ /* 0x000fea0003c3ffff */
        .weak           $__internal_1_$__cuda_sm10x_tcgen05_guardrail_trap_phase_invalid_during_alloc
        .type           $__internal_1_$__cuda_sm10x_tcgen05_guardrail_trap_phase_invalid_during_alloc,@function
        .size           $__internal_1_$__cuda_sm10x_tcgen05_guardrail_trap_phase_invalid_during_alloc,($__internal_2_$__cuda_sm10x_tcgen05_guardrail_trap_unallocated_columns_being_dealloced - $__internal_1_$__cuda_sm10x_tcgen05_guardrail_trap_phase_invalid_during_alloc)
$__internal_1_$__cuda_sm10x_tcgen05_guardrail_trap_phase_invalid_during_alloc:
[----:B------:R-:W-:Y:S05]  /*8a90*/  BPT.TRAP 0x1 ;  /* 0x000000040000795c */ /* 0x000fea0000300000 */
[----:B------:R-:W-:-:S04]  /*8aa0*/  MOV R3, 0x0 ;  /* 0x0000000000037802 */ /* 0x000fc80000000f00 */
[----:B------:R-:W-:Y:S05]  /*8ab0*/  RET.REL.NODEC R2 `(_ZN7cutlass13device_kernelINS_4gemm6kernel13GemmUniversalIN4cute5tupleIJiiiiEEENS1_10collective13CollectiveMmaINS1_35MainloopSm100TmaUmmaWarpSpecializedILi4ELi2ELi4ENS5_IJNS4_1CILi2EEENSA_ILi1EEESC_EEEEENS5_IJNSA_ILi256EEENSA_ILi64EEENSA_ILi128EEEEEENS_6half_tENS5_IJlSC_lEEESJ_SK_NS4_8TiledMMAINS4_8MMA_AtomIJNS4_26SM100_MMA_F16BF16_2x1SM_SSISJ_SJ_fLi256ELi64ELNS4_4UMMA5MajorE0ELSP_0ELNSO_7ScaleInE0ELSQ_0EEEEEENS4_6LayoutINS5_IJSC_SC_SC_EEENS5_IJNSA_ILi0EEESV_SV_EEEEENS5_IJNS4_10UnderscoreESY_SY_EEEEENS4_18SM100_TMA_2SM_LOADENS4_14ComposedLayoutINS4_7SwizzleILi3ELi4ELi3EEENS4_18smem_ptr_flag_bitsILi16EEENST_INS5_IJNSA_ILi8EEESG_EEENS5_IJSG_SC_EEEEEEEvNS4_8identityES11_S1B_vS1C_EENS_8epilogue10collective18CollectiveEpilogueINS1E_23Sm100TmaWarpSpecializedILi3ELi2ELi32ELb1ELb0EEEJNS5_IJSH_SG_SH_EEENS5_IJNST_ISH_SC_EENST_INSA_ILi32EEESC_EEEEESJ_SK_SJ_SK_NS1E_6fusion15FusionCallbacksIS1I_NS1O_17LinearCombinationISJ_fSJ_fLNS_15FloatRoundStyleE2EEES1J_S1N_JEEENS4_5SM1004TMEM4LOAD26SM100_TMEM_LOAD_32dp32b32xENS4_13SM90_TMA_LOADENS12_INS13_ILi2ELi4ELi3EEES16_NST_INS5_IJS17_S1L_EEENS5_IJS1L_SC_EEEEEEENS4_39AutoVectorizingCopyWithAssumedAlignmentILi128EEENS4_14SM90_TMA_STOREES23_S25_S25_EEEvvEEEEvNT_6ParamsE) ;  /* 0xffffff7402507950 */ /* 0x000fea0003c3ffff */
        .weak           $__internal_2_$__cuda_sm10x_tcgen05_guardrail_trap_unallocated_columns_being_dealloced
        .type           $__internal_2_$__cuda_sm10x_tcgen05_guardrail_trap_unallocated_columns_being_dealloced,@function
        .size           $__internal_2_$__cuda_sm10x_tcgen05_guardrail_trap_unallocated_columns_being_dealloced,(.L_x_175 - $__internal_2_$__cuda_sm10x_tcgen05_guardrail_trap_unallocated_columns_being_dealloced)
$__internal_2_$__cuda_sm10x_tcgen05_guardrail_trap_unallocated_columns_being_dealloced:
[----:B------:R-:W-:Y:S05]  /*8ac0*/  BPT.TRAP 0x1 ;  /* 0x000000040000795c */ /* 0x000fea0000300000 */
[----:B------:R-:W-:-:S04]  /*8ad0*/  HFMA2 R3, -RZ, RZ, 0, 0 ;  /* 0x00000000ff037431 */ /* 0x000fc800000001ff */
[----:B------:R-:W-:Y:S05]  /*8ae0*/  RET.REL.NODEC R2 `(_ZN7cutlass13device_kernelINS_4gemm6kernel13GemmUniversalIN4cute5tupleIJiiiiEEENS1_10collective13CollectiveMmaINS1_35MainloopSm100TmaUmmaWarpSpecializedILi4ELi2ELi4ENS5_IJNS4_1CILi2EEENSA_ILi1EEESC_EEEEENS5_IJNSA_ILi256EEENSA_ILi64EEENSA_ILi128EEEEEENS_6half_tENS5_IJlSC_lEEESJ_SK_NS4_8TiledMMAINS4_8MMA_AtomIJNS4_26SM100_MMA_F16BF16_2x1SM_SSISJ_SJ_fLi256ELi64ELNS4_4UMMA5MajorE0ELSP_0ELNSO_7ScaleInE0ELSQ_0EEEEEENS4_6LayoutINS5_IJSC_SC_SC_EEENS5_IJNSA_ILi0EEESV_SV_EEEEENS5_IJNS4_10UnderscoreESY_SY_EEEEENS4_18SM100_TMA_2SM_LOADENS4_14ComposedLayoutINS4_7SwizzleILi3ELi4ELi3EEENS4_18smem_ptr_flag_bitsILi16EEENST_INS5_IJNSA_ILi8EEESG_EEENS5_IJSG_SC_EEEEEEEvNS4_8identityES11_S1B_vS1C_EENS_8epilogue10collective18CollectiveEpilogueINS1E_23Sm100TmaWarpSpecializedILi3ELi2ELi32ELb1ELb0EEEJNS5_IJSH_SG_SH_EEENS5_IJNST_ISH_SC_EENST_INSA_ILi32EEESC_EEEEESJ_SK_SJ_SK_NS1E_6fusion15FusionCallbacksIS1I_NS1O_17LinearCombinationISJ_fSJ_fLNS_15FloatRoundStyleE2EEES1J_S1N_JEEENS4_5SM1004TMEM4LOAD26SM100_TMEM_LOAD_32dp32b32xENS4_13SM90_TMA_LOADENS12_INS13_ILi2ELi4ELi3EEES16_NST_INS5_IJS17_S1L_EEENS5_IJS1L_SC_EEEEEEENS4_39AutoVectorizingCopyWithAssumedAlignmentILi128EEENS4_14SM90_TMA_STOREES23_S25_S25_EEEvvEEEEvNT_6ParamsE) ;  /* 0xffffff7402447950 */ /* 0x000fea0003c3ffff */
.L_x_174:
[----:B------:R-:W-:-:S00]  /*8af0*/  BRA `(.L_x_174) ;  /* 0xfffffffc00fc7947 */ /* 0x000fc0000383ffff */
[----:B------:R-:W-:-:S00]  /*8b00*/  NOP ;  /* 0x0000000000007918 */ /* 0x000fc00000000000 */
[----:B------:R-:W-:-:S00]  /*8b10*/  NOP ;  /* 0x0000000000007918 */ /* 0x000fc00000000000 */
[----:B------:R-:W-:-:S00]  /*8b20*/  NOP ;  /* 0x0000000000007918 */ /* 0x000fc00000000000 */
[----:B------:R-:W-:-:S00]  /*8b30*/  NOP ;  /* 0x0000000000007918 */ /* 0x000fc00000000000 */
[----:B------:R-:W-:-:S00]  /*8b40*/  NOP ;  /* 0x0000000000007918 */ /* 0x000fc00000000000 */
[----:B------:R-:W-:-:S00]  /*8b50*/  NOP ;  /* 0x0000000000007918 */ /* 0x000fc00000000000 */
[----:B------:R-:W-:-:S00]  /*8b60*/  NOP ;  /* 0x0000000000007918 */ /* 0x000fc00000000000 */
[----:B------:R-:W-:-:S00]  /*8b70*/  NOP ;  /* 0x0000000000007918 */ /* 0x000fc00000000000 */
.L_x_175:


//--------------------- .nv.global.init           --------------------------
	.section	.nv.global.init,"aw",@progbits
.nv.global.init:
	.type		$str$27,@object
	.size		$str$27,($str$28 - $str$27)
$str$27:
        /*0000*/ 	.byte	0x28, 0x61, 0x64, 0x64, 0x72, 0x65, 0x73, 0x73, 0x20, 0x26, 0x20, 0x6d, 0x61, 0x73, 0x6b, 0x29
        /*0010*/ 	.byte	0x20, 0x3d, 0x3d, 0x20, 0x30, 0x00
	.type		$str$28,@object
	.size		$str$28,($str$26 - $str$28)
$str$28:
        /*0016*/ 	.byte	0x2f, 0x74, 0x6d, 0x70, 0x2f, 0x63, 0x75, 0x74, 0x6c, 0x61, 0x73, 0x73, 0x5f, 0x73, 0x77, 0x65
        /*0026*/ 	.byte	0x65, 0x70, 0x5f, 0x73, 0x72, 0x63, 0x2f, 0x69, 0x6e, 0x63, 0x6c, 0x75, 0x64, 0x65, 0x2f, 0x63
        /*0036*/ 	.byte	0x75, 0x74, 0x65, 0x2f, 0x70, 0x6f, 0x69, 0x6e, 0x74, 0x65, 0x72, 0x5f, 0x66, 0x6c, 0x61, 0x67
        /*0046*/ 	.byte	0x67, 0x65, 0x64, 0x2e, 0x68, 0x70, 0x70, 0x00
	.type		$str$26,@object
	.size		$str$26,($str$25 - $str$26)
$str$26:
        /*004e*/ 	.byte	0x2f, 0x74, 0x6d, 0x70, 0x2f, 0x63, 0x75, 0x74, 0x6c, 0x61, 0x73, 0x73, 0x5f, 0x73, 0x77, 0x65
        /*005e*/ 	.byte	0x65, 0x70, 0x5f, 0x73, 0x72, 0x63, 0x2f, 0x69, 0x6e, 0x63, 0x6c, 0x75, 0x64, 0x65, 0x2f, 0x63
        /*006e*/ 	.byte	0x75, 0x74, 0x65, 0x2f, 0x61, 0x74, 0x6f, 0x6d, 0x2f, 0x63, 0x6f, 0x70, 0x79, 0x5f, 0x74, 0x72
        /*007e*/ 	.byte	0x61, 0x69, 0x74, 0x73, 0x5f, 0x73, 0x6d, 0x31, 0x30, 0x30, 0x2e, 0x68, 0x70, 0x70, 0x00
	.type		$str$25,@object
	.size		$str$25,(__unnamed_1 - $str$25)
$str$25:
        /*008d*/ 	.byte	0x28, 0x28, 0x75, 0x69, 0x6e, 0x74, 0x33, 0x32, 0x5f, 0x74, 0x28, 0x74, 0x68, 0x72, 0x65, 0x61
        /*009d*/ 	.byte	0x64, 0x49, 0x64, 0x78, 0x2e, 0x78, 0x29, 0x20, 0x2f, 0x20, 0x33, 0x32, 0x29, 0x20, 0x25, 0x20
        /*00ad*/ 	.byte	0x34, 0x29, 0x20, 0x3d, 0x3d, 0x20, 0x28, 0x28, 0x28, 0x74, 0x6d, 0x65, 0x6d, 0x5f, 0x61, 0x64
        /*00bd*/ 	.byte	0x64, 0x72, 0x20, 0x3e, 0x3e, 0x20, 0x31, 0x36, 0x29, 0x20, 0x2f, 0x20, 0x33, 0x32, 0x29, 0x20
        /*00cd*/ 	.byte	0x25, 0x20, 0x34, 0x29, 0x00
	.type		__unnamed_1,@object
	.size		__unnamed_1,(__unnamed_2 - __unnamed_1)
__unnamed_1:
        /*00d2*/ 	.byte	0x61, 0x75, 0x74, 0x6f, 0x20, 0x63, 0x75, 0x74, 0x65, 0x3a, 0x3a, 0x61, 0x73, 0x5f, 0x70, 0x6f
        /* <DEDUP_REMOVED lines=24> */
        /*0262*/ 	.byte	0x3e, 0x3e, 0x3e, 0x3e, 0x5d, 0x00
	.type		__unnamed_2,@object
	.size		__unnamed_2,(.L_2 - __unnamed_2)
__unnamed_2:
        /* <DEDUP_REMOVED lines=42> */
        /*0508*/ 	.byte	0x3e, 0x3e, 0x5d, 0x00
.L_2:


//--------------------- .nv.shared._ZN7cutlass13device_kernelINS_4gemm6kernel13GemmUniversalIN4cute5tupleIJiiiiEEENS1_10collective13CollectiveMmaINS1_35MainloopSm100TmaUmmaWarpSpecializedILi4ELi2ELi4ENS5_IJNS4_1CILi2EEENSA_ILi1EEESC_EEEEENS5_IJNSA_ILi256EEENSA_ILi64EEENSA_ILi128EEEEEENS_6half_tENS5_IJlSC_lEEESJ_SK_NS4_8TiledMMAINS4_8MMA_AtomIJNS4_26SM100_MMA_F16BF16_2x1SM_SSISJ_SJ_fLi256ELi64ELNS4_4UMMA5MajorE0ELSP_0ELNSO_7ScaleInE0ELSQ_0EEEEEENS4_6LayoutINS5_IJSC_SC_SC_EEENS5_IJNSA_ILi0EEESV_SV_EEEEENS5_IJNS4_10UnderscoreESY_SY_EEEEENS4_18SM100_TMA_2SM_LOADENS4_14ComposedLayoutINS4_7SwizzleILi3ELi4ELi3EEENS4_18smem_ptr_flag_bitsILi16EEENST_INS5_IJNSA_ILi8EEESG_EEENS5_IJSG_SC_EEEEEEEvNS4_8identityES11_S1B_vS1C_EENS_8epilogue10collective18CollectiveEpilogueINS1E_23Sm100TmaWarpSpecializedILi3ELi2ELi32ELb1ELb0EEEJNS5_IJSH_SG_SH_EEENS5_IJNST_ISH_SC_EENST_INSA_ILi32EEESC_EEEEESJ_SK_SJ_SK_NS1E_6fusion15FusionCallbacksIS1I_NS1O_17LinearCombinationISJ_fSJ_fLNS_15FloatRoundStyleE2EEES1J_S1N_JEEENS4_5SM1004TMEM4LOAD26SM100_TMEM_LOAD_32dp32b32xENS4_13SM90_TMA_LOADENS12_INS13_ILi2ELi4ELi3EEES16_NST_INS5_IJS17_S1L_EEENS5_IJS1L_SC_EEEEEEENS4_39AutoVectorizingCopyWithAssumedAlignmentILi128EEENS4_14SM90_TMA_STOREES23_S25_S25_EEEvvEEEEvNT_6ParamsE --------------------------
	.section	.nv.shared._ZN7cutlass13device_kernelINS_4gemm6kernel13GemmUniversalIN4cute5tupleIJiiiiEEENS1_10collective13CollectiveMmaINS1_35MainloopSm100TmaUmmaWarpSpecializedILi4ELi2ELi4ENS5_IJNS4_1CILi2EEENSA_ILi1EEESC_EEEEENS5_IJNSA_ILi256EEENSA_ILi64EEENSA_ILi128EEEEEENS_6half_tENS5_IJlSC_lEEESJ_SK_NS4_8TiledMMAINS4_8MMA_AtomIJNS4_26SM100_MMA_F16BF16_2x1SM_SSISJ_SJ_fLi256ELi64ELNS4_4UMMA5MajorE0ELSP_0ELNSO_7ScaleInE0ELSQ_0EEEEEENS4_6LayoutINS5_IJSC_SC_SC_EEENS5_IJNSA_ILi0EEESV_SV_EEEEENS5_IJNS4_10UnderscoreESY_SY_EEEEENS4_18SM100_TMA_2SM_LOADENS4_14ComposedLayoutINS4_7SwizzleILi3ELi4ELi3EEENS4_18smem_ptr_flag_bitsILi16EEENST_INS5_IJNSA_ILi8EEESG_EEENS5_IJSG_SC_EEEEEEEvNS4_8identityES11_S1B_vS1C_EENS_8epilogue10collective18CollectiveEpilogueINS1E_23Sm100TmaWarpSpecializedILi3ELi2ELi32ELb1ELb0EEEJNS5_IJSH_SG_SH_EEENS5_IJNST_ISH_SC_EENST_INSA_ILi32EEESC_EEEEESJ_SK_SJ_SK_NS1E_6fusion15FusionCallbacksIS1I_NS1O_17LinearCombinationISJ_fSJ_fLNS_15FloatRoundStyleE2EEES1J_S1N_JEEENS4_5SM1004TMEM4LOAD26SM100_TMEM_LOAD_32dp32b32xENS4_13SM90_TMA_LOADENS12_INS13_ILi2ELi4ELi3EEES16_NST_INS5_IJS17_S1L_EEENS5_IJS1L_SC_EEEEEEENS4_39AutoVectorizingCopyWithAssumedAlignmentILi128EEENS4_14SM90_TMA_STOREES23_S25_S25_EEEvvEEEEvNT_6ParamsE,"aw",@nobits
	.sectionflags	@""
	.align	16
	.zero		1024


//--------------------- .nv.shared.reserved.0     --------------------------
	.section	.nv.shared.reserved.0,"aw",@nobits
	.weak		__nv_reservedSMEM_offset_0_alias
	.size		__nv_reservedSMEM_offset_0_alias, 0, 64
	.other		__nv_reservedSMEM_offset_0_alias,@"STO_CUDA_RESERVED_SHARED STV_DEFAULT"
__nv_reservedSMEM_offset_0_alias:
	.zero		0
.nv.shared.reserved.0:
	.zero		64
	.weak		__nv_reservedSMEM_tcgen05_partition
	.type		__nv_reservedSMEM_tcgen05_partition,@object
	.size		__nv_reservedSMEM_tcgen05_partition,(.L_0 - __nv_reservedSMEM_tcgen05_partition)
__nv_reservedSMEM_tcgen05_partition:
	.zero		32
.L_0:


//--------------------- .nv.global                --------------------------
	.section	.nv.global,"aw",@nobits
.nv.global:
	.type		_ZN39_INTERNAL_259968d9_4_k_cu_f5cdc194_68044cute1_E,@object
	.size		_ZN39_INTERNAL_259968d9_4_k_cu_f5cdc194_68044cute1_E,(_ZN39_INTERNAL_259968d9_4_k_cu_f5cdc194_68044cuda3std3__45__cpo6cbeginE - _ZN39_INTERNAL_259968d9_4_k_cu_f5cdc194_68044cute1_E)
_ZN39_INTERNAL_259968d9_4_k_cu_f5cdc194_68044cute1_E:
	.zero		1
	.type		_ZN39_INTERNAL_259968d9_4_k_cu_f5cdc194_68044cuda3std3__45__cpo6cbeginE,@object
	.size		_ZN39_INTERNAL_259968d9_4_k_cu_f5cdc194_68044cuda3std3__45__cpo6cbeginE,(_ZN39_INTERNAL_259968d9_4_k_cu_f5cdc194_68044cuda3std3__48in_placeE - _ZN39_INTERNAL_259968d9_4_k_cu_f5cdc194_68044cuda3std3__45__cpo6cbeginE)
_ZN39_INTERNAL_259968d9_4_k_cu_f5cdc194_68044cuda3std3__45__cpo6cbeginE:
	.zero		1
	.type		_ZN39_INTERNAL_259968d9_4_k_cu_f5cdc194_68044cuda3std3__48in_placeE,@object
	.size		_ZN39_INTERNAL_259968d9_4_k_cu_f5cdc194_68044cuda3std3__48in_placeE,(_ZN39_INTERNAL_259968d9_4_k_cu_f5cdc194_68044cuda3std6ranges3__45__cpo9iter_moveE - _ZN39_INTERNAL_259968d9_4_k_cu_f5cdc194_68044cuda3std3__48in_placeE)
_ZN39_INTERNAL_259968d9_4_k_cu_f5cdc194_68044cuda3std3__48in_placeE:
	.zero		1
	.type		_ZN39_INTERNAL_259968d9_4_k_cu_f5cdc194_68044cuda3std6ranges3__45__cpo9iter_moveE,@object
	.size		_ZN39_INTERNAL_259968d9_4_k_cu_f5cdc194_68044cuda3std6ranges3__45__cpo9iter_moveE,(_ZN39_INTERNAL_259968d9_4_k_cu_f5cdc194_68044cuda3std3__45__cpo5beginE - _ZN39_INTERNAL_259968d9_4_k_cu_f5cdc194_68044cuda3std6ranges3__45__cpo9iter_moveE)
_ZN39_INTERNAL_259968d9_4_k_cu_f5cdc194_68044cuda3std6ranges3__45__cpo9iter_moveE:
	.zero		1
	.type		_ZN39_INTERNAL_259968d9_4_k_cu_f5cdc194_68044cuda3std3__45__cpo5beginE,@object
	.size		_ZN39_INTERNAL_259968d9_4_k_cu_f5cdc194_68044cuda3std3__45__cpo5beginE,(_ZN39_INTERNAL_259968d9_4_k_cu_f5cdc194_68044cuda3std3__441_GLOBAL__N__259968d9_4_k_cu_f5cdc194_68046ignoreE - _ZN39_INTERNAL_259968d9_4_k_cu_f5cdc194_68044cuda3std3__45__cpo5beginE)
_ZN39_INTERNAL_259968d9_4_k_cu_f5cdc194_68044cuda3std3__45__cpo5beginE:
	.zero		1
	.type		_ZN39_INTERNAL_259968d9_4_k_cu_f5cdc194_68044cuda3std3__441_GLOBAL__N__259968d9_4_k_cu_f5cdc194_68046ignoreE,@object
	.size		_ZN39_INTERNAL_259968d9_4_k_cu_f5cdc194_68044cuda3std3__441_GLOBAL__N__259968d9_4_k_cu_f5cdc194_68046ignoreE,(_ZN39_INTERNAL_259968d9_4_k_cu_f5cdc194_68044cute7productE - _ZN39_INTERNAL_259968d9_4_k_cu_f5cdc194_68044cuda3std3__441_GLOBAL__N__259968d9_4_k_cu_f5cdc194_68046ignoreE)
_ZN39_INTERNAL_259968d9_4_k_cu_f5cdc194_68044cuda3std3__441_GLOBAL__N__259968d9_4_k_cu_f5cdc194_68046ignoreE:
	.zero		1
	.type		_ZN39_INTERNAL_259968d9_4_k_cu_f5cdc194_68044cute7productE,@object
	.size		_ZN39_INTERNAL_259968d9_4_k_cu_f5cdc194_68044cute7productE,(_ZN39_INTERNAL_259968d9_4_k_cu_f5cdc194_68044cuda3std3__45__cpo3endE - _ZN39_INTERNAL_259968d9_4_k_cu_f5cdc194_68044cute7productE)
_ZN39_INTERNAL_259968d9_4_k_cu_f5cdc194_68044cute7productE:
	.zero		1
	.type		_ZN39_INTERNAL_259968d9_4_k_cu_f5cdc194_68044cuda3std3__45__cpo3endE,@object
	.size		_ZN39_INTERNAL_259968d9_4_k_cu_f5cdc194_68044cuda3std3__45__cpo3endE,(_ZN39_INTERNAL_259968d9_4_k_cu_f5cdc194_68044cuda3std3__419piecewise_constructE - _ZN39_INTERNAL_259968d9_4_k_cu_f5cdc194_68044cuda3std3__45__cpo3endE)
_ZN39_INTERNAL_259968d9_4_k_cu_f5cdc194_68044cuda3std3__45__cpo3endE:
	.zero		1
	.type		_ZN39_INTERNAL_259968d9_4_k_cu_f5cdc194_68044cuda3std3__419piecewise_constructE,@object
	.size		_ZN39_INTERNAL_259968d9_4_k_cu_f5cdc194_68044cuda3std3__419piecewise_constructE,(_ZN39_INTERNAL_259968d9_4_k_cu_f5cdc194_68044cuda3std3__45__cpo4cendE - _ZN39_INTERNAL_259968d9_4_k_cu_f5cdc194_68044cuda3std3__419piecewise_constructE)
_ZN39_INTERNAL_259968d9_4_k_cu_f5cdc194_68044cuda3std3__419piecewise_constructE:
	.zero		1
	.type		_ZN39_INTERNAL_259968d9_4_k_cu_f5cdc194_68044cuda3std3__45__cpo4cendE,@object
	.size		_ZN39_INTERNAL_259968d9_4_k_cu_f5cdc194_68044cuda3std3__45__cpo4cendE,(_ZN39_INTERNAL_259968d9_4_k_cu_f5cdc194_68044cuda3std6ranges3__45__cpo4swapE - _ZN39_INTERNAL_259968d9_4_k_cu_f5cdc194_68044cuda3std3__45__cpo4cendE)
_ZN39_INTERNAL_259968d9_4_k_cu_f5cdc194_68044cuda3std3__45__cpo4cendE:
	.zero		1
	.type		_ZN39_INTERNAL_259968d9_4_k_cu_f5cdc194_68044cuda3std6ranges3__45__cpo4swapE,@object
	.size		_ZN39_INTERNAL_259968d9_4_k_cu_f5cdc194_68044cuda3std6ranges3__45__cpo4swapE,(.L_10 - _ZN39_INTERNAL_259968d9_4_k_cu_f5cdc194_68044cuda3std6ranges3__45__cpo4swapE)
_ZN39_INTERNAL_259968d9_4_k_cu_f5cdc194_68044cuda3std6ranges3__45__cpo4swapE:
	.zero		1
.L_10:


//--------------------- .nv.constant0._ZN7cutlass13device_kernelINS_4gemm6kernel13GemmUniversalIN4cute5tupleIJiiiiEEENS1_10collective13CollectiveMmaINS1_35MainloopSm100TmaUmmaWarpSpecializedILi4ELi2ELi4ENS5_IJNS4_1CILi2EEENSA_ILi1EEESC_EEEEENS5_IJNSA_ILi256EEENSA_ILi64EEENSA_ILi128EEEEEENS_6half_tENS5_IJlSC_lEEESJ_SK_NS4_8TiledMMAINS4_8MMA_AtomIJNS4_26SM100_MMA_F16BF16_2x1SM_SSISJ_SJ_fLi256ELi64ELNS4_4UMMA5MajorE0ELSP_0ELNSO_7ScaleInE0ELSQ_0EEEEEENS4_6LayoutINS5_IJSC_SC_SC_EEENS5_IJNSA_ILi0EEESV_SV_EEEEENS5_IJNS4_10UnderscoreESY_SY_EEEEENS4_18SM100_TMA_2SM_LOADENS4_14ComposedLayoutINS4_7SwizzleILi3ELi4ELi3EEENS4_18smem_ptr_flag_bitsILi16EEENST_INS5_IJNSA_ILi8EEESG_EEENS5_IJSG_SC_EEEEEEEvNS4_8identityES11_S1B_vS1C_EENS_8epilogue10collective18CollectiveEpilogueINS1E_23Sm100TmaWarpSpecializedILi3ELi2ELi32ELb1ELb0EEEJNS5_IJSH_SG_SH_EEENS5_IJNST_ISH_SC_EENST_INSA_ILi32EEESC_EEEEESJ_SK_SJ_SK_NS1E_6fusion15FusionCallbacksIS1I_NS1O_17LinearCombinationISJ_fSJ_fLNS_15FloatRoundStyleE2EEES1J_S1N_JEEENS4_5SM1004TMEM4LOAD26SM100_TMEM_LOAD_32dp32b32xENS4_13SM90_TMA_LOADENS12_INS13_ILi2ELi4ELi3EEES16_NST_INS5_IJS17_S1L_EEENS5_IJS1L_SC_EEEEEEENS4_39AutoVectorizingCopyWithAssumedAlignmentILi128EEENS4_14SM90_TMA_STOREES23_S25_S25_EEEvvEEEEvNT_6ParamsE --------------------------
	.section	.nv.constant0._ZN7cutlass13device_kernelINS_4gemm6kernel13GemmUniversalIN4cute5tupleIJiiiiEEENS1_10collective13CollectiveMmaINS1_35MainloopSm100TmaUmmaWarpSpecializedILi4ELi2ELi4ENS5_IJNS4_1CILi2EEENSA_ILi1EEESC_EEEEENS5_IJNSA_ILi256EEENSA_ILi64EEENSA_ILi128EEEEEENS_6half_tENS5_IJlSC_lEEESJ_SK_NS4_8TiledMMAINS4_8MMA_AtomIJNS4_26SM100_MMA_F16BF16_2x1SM_SSISJ_SJ_fLi256ELi64ELNS4_4UMMA5MajorE0ELSP_0ELNSO_7ScaleInE0ELSQ_0EEEEEENS4_6LayoutINS5_IJSC_SC_SC_EEENS5_IJNSA_ILi0EEESV_SV_EEEEENS5_IJNS4_10UnderscoreESY_SY_EEEEENS4_18SM100_TMA_2SM_LOADENS4_14ComposedLayoutINS4_7SwizzleILi3ELi4ELi3EEENS4_18smem_ptr_flag_bitsILi16EEENST_INS5_IJNSA_ILi8EEESG_EEENS5_IJSG_SC_EEEEEEEvNS4_8identityES11_S1B_vS1C_EENS_8epilogue10collective18CollectiveEpilogueINS1E_23Sm100TmaWarpSpecializedILi3ELi2ELi32ELb1ELb0EEEJNS5_IJSH_SG_SH_EEENS5_IJNST_ISH_SC_EENST_INSA_ILi32EEESC_EEEEESJ_SK_SJ_SK_NS1E_6fusion15FusionCallbacksIS1I_NS1O_17LinearCombinationISJ_fSJ_fLNS_15FloatRoundStyleE2EEES1J_S1N_JEEENS4_5SM1004TMEM4LOAD26SM100_TMEM_LOAD_32dp32b32xENS4_13SM90_TMA_LOADENS12_INS13_ILi2ELi4ELi3EEES16_NST_INS5_IJS17_S1L_EEENS5_IJS1L_SC_EEEEEEENS4_39AutoVectorizingCopyWithAssumedAlignmentILi128EEENS4_14SM90_TMA_STOREES23_S25_S25_EEEvvEEEEvNT_6ParamsE,"a",@progbits
	.sectionflags	@""
	.align	4
.nv.constant0._ZN7cutlass13device_kernelINS_4gemm6kernel13GemmUniversalIN4cute5tupleIJiiiiEEENS1_10collective13CollectiveMmaINS1_35MainloopSm100TmaUmmaWarpSpecializedILi4ELi2ELi4ENS5_IJNS4_1CILi2EEENSA_ILi1EEESC_EEEEENS5_IJNSA_ILi256EEENSA_ILi64EEENSA_ILi128EEEEEENS_6half_tENS5_IJlSC_lEEESJ_SK_NS4_8TiledMMAINS4_8MMA_AtomIJNS4_26SM100_MMA_F16BF16_2x1SM_SSISJ_SJ_fLi256ELi64ELNS4_4UMMA5MajorE0ELSP_0ELNSO_7ScaleInE0ELSQ_0EEEEEENS4_6LayoutINS5_IJSC_SC_SC_EEENS5_IJNSA_ILi0EEESV_SV_EEEEENS5_IJNS4_10UnderscoreESY_SY_EEEEENS4_18SM100_TMA_2SM_LOADENS4_14ComposedLayoutINS4_7SwizzleILi3ELi4ELi3EEENS4_18smem_ptr_flag_bitsILi16EEENST_INS5_IJNSA_ILi8EEESG_EEENS5_IJSG_SC_EEEEEEEvNS4_8identityES11_S1B_vS1C_EENS_8epilogue10collective18CollectiveEpilogueINS1E_23Sm100TmaWarpSpecializedILi3ELi2ELi32ELb1ELb0EEEJNS5_IJSH_SG_SH_EEENS5_IJNST_ISH_SC_EENST_INSA_ILi32EEESC_EEEEESJ_SK_SJ_SK_NS1E_6fusion15FusionCallbacksIS1I_NS1O_17LinearCombinationISJ_fSJ_fLNS_15FloatRoundStyleE2EEES1J_S1N_JEEENS4_5SM1004TMEM4LOAD26SM100_TMEM_LOAD_32dp32b32xENS4_13SM90_TMA_LOADENS12_INS13_ILi2ELi4ELi3EEES16_NST_INS5_IJS17_S1L_EEENS5_IJS1L_SC_EEEEEEENS4_39AutoVectorizingCopyWithAssumedAlignmentILi128EEENS4_14SM90_TMA_STOREES23_S25_S25_EEEvvEEEEvNT_6ParamsE:
	.zero		2944


//--------------------- SYMBOLS --------------------------

	.type		.nv.reservedSmem.offset0,@object
	.size		.nv.reservedSmem.offset0,0x4
	.type		.nv.reservedSmem.cap,@object
	.size		.nv.reservedSmem.cap,0x4
	.type		__assertfail,@function
